//
// Generated by NVIDIA NVVM Compiler
//
// Compiler Build ID: CL-36424714
// Cuda compilation tools, release 13.0, V13.0.88
// Based on NVVM 20.0.0
//

.version 9.0
.target sm_100
.address_size 64

	// .globl	_Z9NMSKernelPdS_S_ii
.func  (.param .align 16 .b8 func_retval0[16]) __internal_trig_reduction_slowpathd
(
	.param .b64 __internal_trig_reduction_slowpathd_param_0
)
;
.global .align 8 .b8 __cudart_i2opi_d[144] = {8, 93, 141, 31, 177, 95, 251, 107, 234, 146, 82, 138, 247, 57, 7, 61, 123, 241, 229, 235, 199, 186, 39, 117, 45, 234, 95, 158, 102, 63, 70, 79, 183, 9, 203, 39, 207, 126, 54, 109, 31, 109, 10, 90, 139, 17, 47, 239, 15, 152, 5, 222, 255, 151, 248, 31, 59, 40, 249, 189, 139, 95, 132, 156, 244, 57, 83, 131, 57, 214, 145, 57, 65, 126, 95, 180, 38, 112, 156, 233, 132, 68, 187, 46, 245, 53, 130, 232, 62, 167, 41, 177, 28, 235, 29, 254, 28, 146, 209, 9, 234, 46, 73, 6, 224, 210, 77, 66, 58, 110, 36, 183, 97, 197, 187, 222, 171, 99, 81, 254, 65, 144, 67, 60, 153, 149, 98, 219, 192, 221, 52, 245, 209, 87, 39, 252, 41, 21, 68, 78, 110, 131, 249, 162};
.global .align 16 .b8 __cudart_sin_cos_coeffs[128] = {70, 210, 176, 44, 241, 229, 90, 190, 146, 227, 172, 105, 227, 29, 199, 62, 161, 98, 219, 25, 160, 1, 42, 191, 24, 8, 17, 17, 17, 17, 129, 63, 84, 85, 85, 85, 85, 85, 197, 191, 0, 0, 0, 0, 0, 0, 0, 0, 0, 0, 0, 0, 0, 0, 0, 0, 100, 129, 253, 32, 131, 255, 168, 189, 40, 133, 239, 193, 167, 238, 33, 62, 217, 230, 6, 142, 79, 126, 146, 190, 233, 188, 221, 25, 160, 1, 250, 62, 71, 93, 193, 22, 108, 193, 86, 191, 81, 85, 85, 85, 85, 85, 165, 63, 0, 0, 0, 0, 0, 0, 224, 191, 0, 0, 0, 0, 0, 0, 240, 63};

.visible .entry _Z9NMSKernelPdS_S_ii(
	.param .u64 .ptr .align 1 _Z9NMSKernelPdS_S_ii_param_0,
	.param .u64 .ptr .align 1 _Z9NMSKernelPdS_S_ii_param_1,
	.param .u64 .ptr .align 1 _Z9NMSKernelPdS_S_ii_param_2,
	.param .u32 _Z9NMSKernelPdS_S_ii_param_3,
	.param .u32 _Z9NMSKernelPdS_S_ii_param_4
)
{
	.reg .pred 	%p<15>;
	.reg .b32 	%r<27>;
	.reg .b64 	%rd<38>;
	.reg .b64 	%fd<15>;

	ld.param.u64 	%rd5, [_Z9NMSKernelPdS_S_ii_param_0];
	ld.param.u64 	%rd4, [_Z9NMSKernelPdS_S_ii_param_1];
	ld.param.u64 	%rd6, [_Z9NMSKernelPdS_S_ii_param_2];
	ld.param.u32 	%r6, [_Z9NMSKernelPdS_S_ii_param_3];
	ld.param.u32 	%r7, [_Z9NMSKernelPdS_S_ii_param_4];
	cvta.to.global.u64 	%rd1, %rd6;
	cvta.to.global.u64 	%rd2, %rd5;
	mov.u32 	%r9, %ctaid.x;
	mov.u32 	%r10, %ntid.x;
	mov.u32 	%r11, %tid.x;
	mad.lo.s32 	%r12, %r9, %r10, %r11;
	mov.u32 	%r13, %ctaid.y;
	mov.u32 	%r14, %ntid.y;
	mov.u32 	%r15, %tid.y;
	mad.lo.s32 	%r16, %r13, %r14, %r15;
	setp.lt.s32 	%p1, %r12, 1;
	setp.eq.s32 	%p2, %r16, 0;
	or.pred  	%p3, %p1, %p2;
	add.s32 	%r17, %r6, -1;
	setp.ge.s32 	%p4, %r12, %r17;
	or.pred  	%p5, %p3, %p4;
	add.s32 	%r18, %r7, -1;
	setp.ge.s32 	%p6, %r16, %r18;
	or.pred  	%p7, %p5, %p6;
	@%p7 bra 	$L__BB0_11;
	mul.lo.s32 	%r3, %r6, %r16;
	add.s32 	%r4, %r3, %r12;
	mul.wide.s32 	%rd7, %r4, 8;
	add.s64 	%rd3, %rd2, %rd7;
	ld.global.f64 	%fd1, [%rd3];
	setp.eq.f64 	%p8, %fd1, 0d0000000000000000;
	@%p8 bra 	$L__BB0_11;
	cvta.to.global.u64 	%rd8, %rd4;
	add.s64 	%rd10, %rd8, %rd7;
	ld.global.f64 	%fd2, [%rd10];
	abs.f64 	%fd11, %fd2;
	setp.leu.f64 	%p9, %fd11, 0d3FE921FB54442D18;
	@%p9 bra 	$L__BB0_4;
	sub.s32 	%r25, %r3, %r6;
	add.s32 	%r26, %r25, %r12;
	mul.wide.s32 	%rd29, %r26, 8;
	add.s64 	%rd30, %rd2, %rd29;
	ld.global.f64 	%fd13, [%rd30];
	mul.wide.s32 	%rd31, %r6, 8;
	add.s64 	%rd32, %rd3, %rd31;
	ld.global.f64 	%fd14, [%rd32];
	bra.uni 	$L__BB0_8;
$L__BB0_4:
	setp.leu.f64 	%p10, %fd2, 0d0000000000000000;
	@%p10 bra 	$L__BB0_6;
	sub.s32 	%r22, %r3, %r6;
	cvt.s64.s32 	%rd20, %r22;
	cvt.u64.u32 	%rd21, %r12;
	add.s64 	%rd22, %rd21, %rd20;
	shl.b64 	%rd23, %rd22, 3;
	add.s64 	%rd24, %rd2, %rd23;
	ld.global.f64 	%fd13, [%rd24+8];
	shl.b32 	%r23, %r6, 1;
	add.s32 	%r24, %r22, %r23;
	cvt.s64.s32 	%rd25, %r24;
	add.s64 	%rd26, %rd21, %rd25;
	shl.b64 	%rd27, %rd26, 3;
	add.s64 	%rd28, %rd2, %rd27;
	ld.global.f64 	%fd14, [%rd28+-8];
	bra.uni 	$L__BB0_8;
$L__BB0_6:
	setp.leu.f64 	%p11, %fd2, 0dBFE921FB54442D18;
	mov.f64 	%fd13, 0d0000000000000000;
	mov.f64 	%fd14, %fd13;
	@%p11 bra 	$L__BB0_8;
	add.s32 	%r19, %r3, %r6;
	cvt.s64.s32 	%rd11, %r19;
	cvt.u64.u32 	%rd12, %r12;
	add.s64 	%rd13, %rd12, %rd11;
	shl.b64 	%rd14, %rd13, 3;
	add.s64 	%rd15, %rd2, %rd14;
	ld.global.f64 	%fd13, [%rd15+8];
	shl.b32 	%r20, %r6, 1;
	sub.s32 	%r21, %r19, %r20;
	cvt.s64.s32 	%rd16, %r21;
	add.s64 	%rd17, %rd12, %rd16;
	shl.b64 	%rd18, %rd17, 3;
	add.s64 	%rd19, %rd2, %rd18;
	ld.global.f64 	%fd14, [%rd19+-8];
$L__BB0_8:
	setp.ltu.f64 	%p12, %fd1, %fd13;
	setp.ltu.f64 	%p13, %fd1, %fd14;
	or.pred  	%p14, %p12, %p13;
	@%p14 bra 	$L__BB0_10;
	add.s64 	%rd34, %rd1, %rd7;
	st.global.f64 	[%rd34], %fd1;
	bra.uni 	$L__BB0_11;
$L__BB0_10:
	add.s64 	%rd36, %rd1, %rd7;
	mov.b64 	%rd37, 0;
	st.global.u64 	[%rd36], %rd37;
$L__BB0_11:
	ret;

}
	// .globl	_Z15grayscaleKernelP5PixelPdii
.visible .entry _Z15grayscaleKernelP5PixelPdii(
	.param .u64 .ptr .align 1 _Z15grayscaleKernelP5PixelPdii_param_0,
	.param .u64 .ptr .align 1 _Z15grayscaleKernelP5PixelPdii_param_1,
	.param .u32 _Z15grayscaleKernelP5PixelPdii_param_2,
	.param .u32 _Z15grayscaleKernelP5PixelPdii_param_3
)
{
	.reg .pred 	%p<4>;
	.reg .b16 	%rs<4>;
	.reg .b32 	%r<14>;
	.reg .b64 	%rd<9>;
	.reg .b64 	%fd<7>;

	ld.param.u64 	%rd1, [_Z15grayscaleKernelP5PixelPdii_param_0];
	ld.param.u64 	%rd2, [_Z15grayscaleKernelP5PixelPdii_param_1];
	ld.param.u32 	%r3, [_Z15grayscaleKernelP5PixelPdii_param_2];
	ld.param.u32 	%r4, [_Z15grayscaleKernelP5PixelPdii_param_3];
	mov.u32 	%r6, %ctaid.x;
	mov.u32 	%r7, %ntid.x;
	mov.u32 	%r8, %tid.x;
	mad.lo.s32 	%r1, %r6, %r7, %r8;
	mov.u32 	%r9, %ctaid.y;
	mov.u32 	%r10, %ntid.y;
	mov.u32 	%r11, %tid.y;
	mad.lo.s32 	%r12, %r9, %r10, %r11;
	setp.ge.s32 	%p1, %r1, %r3;
	setp.ge.s32 	%p2, %r12, %r4;
	or.pred  	%p3, %p1, %p2;
	@%p3 bra 	$L__BB1_2;
	cvta.to.global.u64 	%rd3, %rd1;
	cvta.to.global.u64 	%rd4, %rd2;
	mad.lo.s32 	%r13, %r3, %r12, %r1;
	mul.wide.s32 	%rd5, %r13, 3;
	add.s64 	%rd6, %rd3, %rd5;
	ld.global.u8 	%rs1, [%rd6];
	ld.global.u8 	%rs2, [%rd6+1];
	ld.global.u8 	%rs3, [%rd6+2];
	cvt.rn.f64.u16 	%fd1, %rs1;
	cvt.rn.f64.u16 	%fd2, %rs2;
	mul.f64 	%fd3, %fd2, 0d3FE6E48E8A71DE6A;
	fma.rn.f64 	%fd4, %fd1, 0d3FCB333333333333, %fd3;
	cvt.rn.f64.u16 	%fd5, %rs3;
	fma.rn.f64 	%fd6, %fd5, 0d3FB27525460AA64C, %fd4;
	mul.wide.s32 	%rd7, %r13, 8;
	add.s64 	%rd8, %rd4, %rd7;
	st.global.f64 	[%rd8], %fd6;
$L__BB1_2:
	ret;

}
	// .globl	_Z14gradientKernelPdS_S_S_S_ii
.visible .entry _Z14gradientKernelPdS_S_S_S_ii(
	.param .u64 .ptr .align 1 _Z14gradientKernelPdS_S_S_S_ii_param_0,
	.param .u64 .ptr .align 1 _Z14gradientKernelPdS_S_S_S_ii_param_1,
	.param .u64 .ptr .align 1 _Z14gradientKernelPdS_S_S_S_ii_param_2,
	.param .u64 .ptr .align 1 _Z14gradientKernelPdS_S_S_S_ii_param_3,
	.param .u64 .ptr .align 1 _Z14gradientKernelPdS_S_S_S_ii_param_4,
	.param .u32 _Z14gradientKernelPdS_S_S_S_ii_param_5,
	.param .u32 _Z14gradientKernelPdS_S_S_S_ii_param_6
)
{
	.reg .pred 	%p<12>;
	.reg .b32 	%r<24>;
	.reg .b64 	%rd<23>;
	.reg .b64 	%fd<36>;

	ld.param.u64 	%rd3, [_Z14gradientKernelPdS_S_S_S_ii_param_1];
	ld.param.u64 	%rd5, [_Z14gradientKernelPdS_S_S_S_ii_param_3];
	ld.param.u64 	%rd6, [_Z14gradientKernelPdS_S_S_S_ii_param_4];
	ld.param.u32 	%r4, [_Z14gradientKernelPdS_S_S_S_ii_param_5];
	ld.param.u32 	%r5, [_Z14gradientKernelPdS_S_S_S_ii_param_6];
	mov.u32 	%r7, %ctaid.x;
	mov.u32 	%r8, %ntid.x;
	mov.u32 	%r9, %tid.x;
	mad.lo.s32 	%r10, %r7, %r8, %r9;
	mov.u32 	%r11, %ctaid.y;
	mov.u32 	%r12, %ntid.y;
	mov.u32 	%r13, %tid.y;
	mad.lo.s32 	%r14, %r11, %r12, %r13;
	setp.lt.s32 	%p1, %r10, 1;
	setp.eq.s32 	%p2, %r14, 0;
	or.pred  	%p3, %p1, %p2;
	add.s32 	%r15, %r4, -1;
	setp.ge.s32 	%p4, %r10, %r15;
	or.pred  	%p5, %p3, %p4;
	add.s32 	%r16, %r5, -1;
	setp.ge.s32 	%p6, %r14, %r16;
	or.pred  	%p7, %p5, %p6;
	@%p7 bra 	$L__BB2_3;
	ld.param.u64 	%rd22, [_Z14gradientKernelPdS_S_S_S_ii_param_2];
	ld.param.u64 	%rd21, [_Z14gradientKernelPdS_S_S_S_ii_param_0];
	cvta.to.global.u64 	%rd7, %rd3;
	cvta.to.global.u64 	%rd8, %rd22;
	cvta.to.global.u64 	%rd9, %rd5;
	cvta.to.global.u64 	%rd10, %rd6;
	cvta.to.global.u64 	%rd11, %rd21;
	add.s32 	%r17, %r14, -1;
	mad.lo.s32 	%r18, %r17, %r4, %r10;
	add.s32 	%r19, %r18, -1;
	mul.wide.s32 	%rd12, %r19, 8;
	add.s64 	%rd13, %rd11, %rd12;
	ld.global.f64 	%fd2, [%rd13];
	add.f64 	%fd3, %fd2, 0d0000000000000000;
	ld.global.f64 	%fd4, [%rd13+8];
	fma.rn.f64 	%fd5, %fd4, 0d0000000000000000, %fd3;
	fma.rn.f64 	%fd6, %fd4, 0d4000000000000000, %fd3;
	ld.global.f64 	%fd7, [%rd13+16];
	sub.f64 	%fd8, %fd5, %fd7;
	add.f64 	%fd9, %fd6, %fd7;
	add.s32 	%r20, %r18, %r4;
	mul.wide.s32 	%rd14, %r4, 8;
	add.s64 	%rd15, %rd13, %rd14;
	ld.global.f64 	%fd10, [%rd15];
	fma.rn.f64 	%fd11, %fd10, 0d4000000000000000, %fd8;
	fma.rn.f64 	%fd12, %fd10, 0d0000000000000000, %fd9;
	ld.global.f64 	%fd13, [%rd15+8];
	fma.rn.f64 	%fd14, %fd13, 0d0000000000000000, %fd11;
	fma.rn.f64 	%fd15, %fd13, 0d0000000000000000, %fd12;
	ld.global.f64 	%fd16, [%rd15+16];
	add.f64 	%fd17, %fd16, %fd16;
	sub.f64 	%fd18, %fd14, %fd17;
	fma.rn.f64 	%fd19, %fd16, 0d0000000000000000, %fd15;
	add.s64 	%rd16, %rd15, %rd14;
	ld.global.f64 	%fd20, [%rd16];
	add.f64 	%fd21, %fd18, %fd20;
	sub.f64 	%fd22, %fd19, %fd20;
	ld.global.f64 	%fd23, [%rd16+8];
	fma.rn.f64 	%fd24, %fd23, 0d0000000000000000, %fd21;
	add.f64 	%fd25, %fd23, %fd23;
	sub.f64 	%fd26, %fd22, %fd25;
	ld.global.f64 	%fd27, [%rd16+16];
	sub.f64 	%fd28, %fd24, %fd27;
	sub.f64 	%fd1, %fd26, %fd27;
	mul.f64 	%fd29, %fd1, %fd1;
	fma.rn.f64 	%fd30, %fd28, %fd28, %fd29;
	sqrt.rn.f64 	%fd31, %fd30;
	setp.gt.f64 	%p8, %fd31, 0d4069000000000000;
	selp.f64 	%fd32, %fd31, 0d0000000000000000, %p8;
	mul.wide.s32 	%rd17, %r20, 8;
	add.s64 	%rd18, %rd7, %rd17;
	st.global.f64 	[%rd18], %fd32;
	add.s64 	%rd19, %rd8, %rd17;
	st.global.f64 	[%rd19], %fd28;
	add.s64 	%rd20, %rd9, %rd17;
	st.global.f64 	[%rd20], %fd1;
	add.s64 	%rd1, %rd10, %rd17;
	ld.global.f64 	%fd33, [%rd1];
	setp.num.f64 	%p9, %fd33, %fd33;
	@%p9 bra 	$L__BB2_3;
	setp.gt.f64 	%p10, %fd1, 0d0000000000000000;
	selp.u32 	%r21, 1, 0, %p10;
	setp.lt.f64 	%p11, %fd1, 0d0000000000000000;
	selp.s32 	%r22, -1, 0, %p11;
	add.s32 	%r23, %r22, %r21;
	cvt.rn.f64.s32 	%fd34, %r23;
	mul.f64 	%fd35, %fd34, 0d3FF921FB54442D18;
	st.global.f64 	[%rd1], %fd35;
$L__BB2_3:
	ret;

}
	// .globl	_Z20radialSymmetryKernelPdS_S_S_S_iii
.visible .entry _Z20radialSymmetryKernelPdS_S_S_S_iii(
	.param .u64 .ptr .align 1 _Z20radialSymmetryKernelPdS_S_S_S_iii_param_0,
	.param .u64 .ptr .align 1 _Z20radialSymmetryKernelPdS_S_S_S_iii_param_1,
	.param .u64 .ptr .align 1 _Z20radialSymmetryKernelPdS_S_S_S_iii_param_2,
	.param .u64 .ptr .align 1 _Z20radialSymmetryKernelPdS_S_S_S_iii_param_3,
	.param .u64 .ptr .align 1 _Z20radialSymmetryKernelPdS_S_S_S_iii_param_4,
	.param .u32 _Z20radialSymmetryKernelPdS_S_S_S_iii_param_5,
	.param .u32 _Z20radialSymmetryKernelPdS_S_S_S_iii_param_6,
	.param .u32 _Z20radialSymmetryKernelPdS_S_S_S_iii_param_7
)
{
	.reg .pred 	%p<28>;
	.reg .b32 	%r<27>;
	.reg .b64 	%rd<44>;
	.reg .b64 	%fd<25>;

	ld.param.u64 	%rd20, [_Z20radialSymmetryKernelPdS_S_S_S_iii_param_0];
	ld.param.u64 	%rd21, [_Z20radialSymmetryKernelPdS_S_S_S_iii_param_1];
	ld.param.u64 	%rd22, [_Z20radialSymmetryKernelPdS_S_S_S_iii_param_2];
	ld.param.u64 	%rd23, [_Z20radialSymmetryKernelPdS_S_S_S_iii_param_3];
	ld.param.u64 	%rd24, [_Z20radialSymmetryKernelPdS_S_S_S_iii_param_4];
	ld.param.u32 	%r12, [_Z20radialSymmetryKernelPdS_S_S_S_iii_param_5];
	ld.param.u32 	%r15, [_Z20radialSymmetryKernelPdS_S_S_S_iii_param_6];
	ld.param.u32 	%r14, [_Z20radialSymmetryKernelPdS_S_S_S_iii_param_7];
	cvta.to.global.u64 	%rd1, %rd24;
	cvta.to.global.u64 	%rd2, %rd23;
	mov.u32 	%r16, %ctaid.x;
	mov.u32 	%r17, %ntid.x;
	mov.u32 	%r18, %tid.x;
	mad.lo.s32 	%r1, %r16, %r17, %r18;
	mov.u32 	%r19, %ctaid.y;
	mov.u32 	%r20, %ntid.y;
	mov.u32 	%r21, %tid.y;
	mad.lo.s32 	%r22, %r19, %r20, %r21;
	setp.ge.s32 	%p1, %r1, %r12;
	setp.ge.s32 	%p2, %r22, %r15;
	or.pred  	%p3, %p1, %p2;
	@%p3 bra 	$L__BB3_15;
	cvta.to.global.u64 	%rd25, %rd22;
	mad.lo.s32 	%r3, %r12, %r22, %r1;
	mul.wide.s32 	%rd26, %r3, 8;
	add.s64 	%rd3, %rd25, %rd26;
	ld.global.f64 	%fd1, [%rd3];
	setp.eq.f64 	%p4, %fd1, 0d0000000000000000;
	@%p4 bra 	$L__BB3_15;
	cvta.to.global.u64 	%rd27, %rd21;
	add.s64 	%rd29, %rd27, %rd26;
	ld.global.f64 	%fd8, [%rd29];
	div.rn.f64 	%fd2, %fd8, %fd1;
	cvta.to.global.u64 	%rd30, %rd20;
	add.s64 	%rd31, %rd30, %rd26;
	ld.global.f64 	%fd9, [%rd31];
	div.rn.f64 	%fd3, %fd9, %fd1;
	setp.lt.s32 	%p5, %r14, 2;
	@%p5 bra 	$L__BB3_15;
	cvt.rn.f64.u32 	%fd4, %r22;
	cvt.rn.f64.s32 	%fd5, %r1;
	mov.b32 	%r26, 1;
$L__BB3_4:
	cvt.rn.f64.u32 	%fd10, %r26;
	mul.f64 	%fd11, %fd2, %fd10;
	add.f64 	%fd12, %fd11, %fd4;
	cvt.rzi.s32.f64 	%r5, %fd12;
	mul.f64 	%fd13, %fd3, %fd10;
	add.f64 	%fd14, %fd13, %fd5;
	cvt.rzi.s32.f64 	%r6, %fd14;
	sub.f64 	%fd15, %fd4, %fd11;
	cvt.rzi.s32.f64 	%r7, %fd15;
	sub.f64 	%fd16, %fd5, %fd13;
	cvt.rzi.s32.f64 	%r8, %fd16;
	setp.gt.s32 	%p6, %r5, -1;
	setp.lt.s32 	%p7, %r5, %r15;
	and.pred  	%p8, %p6, %p7;
	setp.gt.s32 	%p9, %r6, -1;
	setp.lt.s32 	%p10, %r6, %r12;
	and.pred  	%p11, %p9, %p10;
	and.pred  	%p13, %p8, %p11;
	not.pred 	%p14, %p13;
	@%p14 bra 	$L__BB3_9;
	mad.lo.s32 	%r24, %r26, %r15, %r5;
	mad.lo.s32 	%r9, %r24, %r12, %r6;
	mul.wide.s32 	%rd32, %r9, 8;
	add.s64 	%rd4, %rd2, %rd32;
	ld.global.u64 	%rd40, [%rd4];
$L__BB3_6:
	mov.b64 	%fd17, %rd40;
	add.f64 	%fd18, %fd17, 0d3FF0000000000000;
	mov.b64 	%rd33, %fd18;
	atom.relaxed.global.cas.b64 	%rd7, [%rd4], %rd40, %rd33;
	setp.ne.s64 	%p15, %rd40, %rd7;
	mov.u64 	%rd40, %rd7;
	@%p15 bra 	$L__BB3_6;
	add.s64 	%rd8, %rd1, %rd32;
	ld.global.f64 	%fd6, [%rd3];
	ld.global.u64 	%rd41, [%rd8];
$L__BB3_8:
	mov.b64 	%fd19, %rd41;
	add.f64 	%fd20, %fd6, %fd19;
	mov.b64 	%rd35, %fd20;
	atom.relaxed.global.cas.b64 	%rd11, [%rd8], %rd41, %rd35;
	setp.ne.s64 	%p16, %rd41, %rd11;
	mov.u64 	%rd41, %rd11;
	@%p16 bra 	$L__BB3_8;
$L__BB3_9:
	setp.gt.s32 	%p17, %r7, -1;
	setp.lt.s32 	%p18, %r7, %r15;
	and.pred  	%p19, %p17, %p18;
	setp.gt.s32 	%p20, %r8, -1;
	setp.lt.s32 	%p21, %r8, %r12;
	and.pred  	%p22, %p20, %p21;
	and.pred  	%p23, %p19, %p22;
	not.pred 	%p24, %p23;
	@%p24 bra 	$L__BB3_14;
	mad.lo.s32 	%r25, %r26, %r15, %r7;
	mad.lo.s32 	%r10, %r25, %r12, %r8;
	mul.wide.s32 	%rd36, %r10, 8;
	add.s64 	%rd12, %rd2, %rd36;
	ld.global.u64 	%rd42, [%rd12];
$L__BB3_11:
	mov.b64 	%fd21, %rd42;
	add.f64 	%fd22, %fd21, 0dBFF0000000000000;
	mov.b64 	%rd37, %fd22;
	atom.relaxed.global.cas.b64 	%rd15, [%rd12], %rd42, %rd37;
	setp.ne.s64 	%p25, %rd42, %rd15;
	mov.u64 	%rd42, %rd15;
	@%p25 bra 	$L__BB3_11;
	add.s64 	%rd16, %rd1, %rd36;
	ld.global.f64 	%fd7, [%rd3];
	ld.global.u64 	%rd43, [%rd16];
$L__BB3_13:
	mov.b64 	%fd23, %rd43;
	sub.f64 	%fd24, %fd23, %fd7;
	mov.b64 	%rd39, %fd24;
	atom.relaxed.global.cas.b64 	%rd19, [%rd16], %rd43, %rd39;
	setp.ne.s64 	%p26, %rd43, %rd19;
	mov.u64 	%rd43, %rd19;
	@%p26 bra 	$L__BB3_13;
$L__BB3_14:
	add.s32 	%r26, %r26, 1;
	setp.ne.s32 	%p27, %r26, %r14;
	@%p27 bra 	$L__BB3_4;
$L__BB3_15:
	ret;

}
	// .globl	_Z14gaussConvolve1PdS_PiP5Imageii
.visible .entry _Z14gaussConvolve1PdS_PiP5Imageii(
	.param .u64 .ptr .align 1 _Z14gaussConvolve1PdS_PiP5Imageii_param_0,
	.param .u64 .ptr .align 1 _Z14gaussConvolve1PdS_PiP5Imageii_param_1,
	.param .u64 .ptr .align 1 _Z14gaussConvolve1PdS_PiP5Imageii_param_2,
	.param .u64 .ptr .align 1 _Z14gaussConvolve1PdS_PiP5Imageii_param_3,
	.param .u32 _Z14gaussConvolve1PdS_PiP5Imageii_param_4,
	.param .u32 _Z14gaussConvolve1PdS_PiP5Imageii_param_5
)
{
	.reg .pred 	%p<4>;
	.reg .b32 	%r<33>;
	.reg .b64 	%rd<13>;
	.reg .b64 	%fd<8>;

	ld.param.u64 	%rd3, [_Z14gaussConvolve1PdS_PiP5Imageii_param_0];
	ld.param.u64 	%rd2, [_Z14gaussConvolve1PdS_PiP5Imageii_param_2];
	ld.param.u32 	%r13, [_Z14gaussConvolve1PdS_PiP5Imageii_param_4];
	ld.param.u32 	%r14, [_Z14gaussConvolve1PdS_PiP5Imageii_param_5];
	cvta.to.global.u64 	%rd1, %rd3;
	mov.u32 	%r15, %ctaid.x;
	mov.u32 	%r16, %ntid.x;
	mov.u32 	%r17, %tid.x;
	mad.lo.s32 	%r18, %r15, %r16, %r17;
	mov.u32 	%r19, %ctaid.y;
	mov.u32 	%r20, %ntid.y;
	mul.lo.s32 	%r21, %r19, %r20;
	mov.u32 	%r22, %tid.y;
	add.s32 	%r23, %r21, %r22;
	add.s32 	%r24, %r22, %r14;
	add.s32 	%r25, %r24, %r21;
	mad.lo.s32 	%r30, %r13, %r25, %r18;
	mul.lo.s32 	%r26, %r14, %r13;
	shl.b32 	%r2, %r26, 1;
	mad.lo.s32 	%r3, %r13, %r23, %r18;
	mov.f64 	%fd7, 0d0000000000000000;
	mov.b32 	%r31, 0;
	mov.u32 	%r29, %r3;
	mov.u32 	%r32, %r31;
$L__BB4_1:
	mul.wide.s32 	%rd4, %r29, 8;
	add.s64 	%rd5, %rd1, %rd4;
	ld.global.f64 	%fd4, [%rd5];
	setp.gt.f64 	%p1, %fd4, %fd7;
	selp.f64 	%fd5, %fd4, %fd7, %p1;
	selp.b32 	%r27, %r31, %r32, %p1;
	mul.wide.s32 	%rd6, %r30, 8;
	add.s64 	%rd7, %rd1, %rd6;
	ld.global.f64 	%fd6, [%rd7];
	setp.gt.f64 	%p2, %fd6, %fd5;
	selp.f64 	%fd7, %fd6, %fd5, %p2;
	add.s32 	%r28, %r31, 1;
	selp.b32 	%r32, %r28, %r27, %p2;
	add.s32 	%r30, %r30, %r2;
	add.s32 	%r29, %r29, %r2;
	add.s32 	%r31, %r31, 2;
	setp.ne.s32 	%p3, %r31, 50;
	@%p3 bra 	$L__BB4_1;
	cvta.to.global.u64 	%rd8, %rd2;
	mul.wide.s32 	%rd9, %r3, 4;
	add.s64 	%rd10, %rd8, %rd9;
	st.global.u32 	[%rd10], %r32;
	mul.wide.s32 	%rd11, %r3, 8;
	add.s64 	%rd12, %rd1, %rd11;
	st.global.f64 	[%rd12], %fd7;
	ret;

}
	// .globl	_Z14gaussConvolve2PdS_PiP5Imageii
.visible .entry _Z14gaussConvolve2PdS_PiP5Imageii(
	.param .u64 .ptr .align 1 _Z14gaussConvolve2PdS_PiP5Imageii_param_0,
	.param .u64 .ptr .align 1 _Z14gaussConvolve2PdS_PiP5Imageii_param_1,
	.param .u64 .ptr .align 1 _Z14gaussConvolve2PdS_PiP5Imageii_param_2,
	.param .u64 .ptr .align 1 _Z14gaussConvolve2PdS_PiP5Imageii_param_3,
	.param .u32 _Z14gaussConvolve2PdS_PiP5Imageii_param_4,
	.param .u32 _Z14gaussConvolve2PdS_PiP5Imageii_param_5
)
{
	.reg .pred 	%p<2>;
	.reg .b32 	%r<11>;
	.reg .b64 	%rd<11>;
	.reg .b64 	%fd<20>;

	ld.param.u64 	%rd1, [_Z14gaussConvolve2PdS_PiP5Imageii_param_0];
	ld.param.u64 	%rd2, [_Z14gaussConvolve2PdS_PiP5Imageii_param_1];
	ld.param.u32 	%r1, [_Z14gaussConvolve2PdS_PiP5Imageii_param_4];
	cvta.to.global.u64 	%rd3, %rd1;
	mov.u32 	%r2, %ctaid.x;
	mov.u32 	%r3, %ntid.x;
	mov.u32 	%r4, %tid.x;
	mad.lo.s32 	%r5, %r2, %r3, %r4;
	mov.u32 	%r6, %ctaid.y;
	mov.u32 	%r7, %ntid.y;
	mov.u32 	%r8, %tid.y;
	mad.lo.s32 	%r9, %r6, %r7, %r8;
	mad.lo.s32 	%r10, %r9, %r1, %r5;
	mul.wide.s32 	%rd4, %r10, 8;
	add.s64 	%rd5, %rd3, %rd4;
	ld.global.f64 	%fd1, [%rd5];
	fma.rn.f64 	%fd2, %fd1, 0d3FB0000000000000, 0d0000000000000000;
	ld.global.f64 	%fd3, [%rd5+8];
	fma.rn.f64 	%fd4, %fd3, 0d3FC0000000000000, %fd2;
	ld.global.f64 	%fd5, [%rd5+16];
	fma.rn.f64 	%fd6, %fd5, 0d3FB0000000000000, %fd4;
	mul.wide.s32 	%rd6, %r1, 8;
	add.s64 	%rd7, %rd5, %rd6;
	ld.global.f64 	%fd7, [%rd7];
	fma.rn.f64 	%fd8, %fd7, 0d3FC0000000000000, %fd6;
	ld.global.f64 	%fd9, [%rd7+8];
	fma.rn.f64 	%fd10, %fd9, 0d3FD0000000000000, %fd8;
	ld.global.f64 	%fd11, [%rd7+16];
	fma.rn.f64 	%fd12, %fd11, 0d3FC0000000000000, %fd10;
	add.s64 	%rd8, %rd7, %rd6;
	ld.global.f64 	%fd13, [%rd8];
	fma.rn.f64 	%fd14, %fd13, 0d3FB0000000000000, %fd12;
	ld.global.f64 	%fd15, [%rd8+8];
	fma.rn.f64 	%fd16, %fd15, 0d3FC0000000000000, %fd14;
	ld.global.f64 	%fd17, [%rd8+16];
	fma.rn.f64 	%fd18, %fd17, 0d3FB0000000000000, %fd16;
	cvta.to.global.u64 	%rd9, %rd2;
	setp.gt.f64 	%p1, %fd18, 0d408F400000000000;
	selp.f64 	%fd19, %fd18, 0d0000000000000000, %p1;
	add.s64 	%rd10, %rd9, %rd4;
	st.global.f64 	[%rd10], %fd19;
	ret;

}
	// .globl	_Z18postGaussNMSKernelPdS_Piii
.visible .entry _Z18postGaussNMSKernelPdS_Piii(
	.param .u64 .ptr .align 1 _Z18postGaussNMSKernelPdS_Piii_param_0,
	.param .u64 .ptr .align 1 _Z18postGaussNMSKernelPdS_Piii_param_1,
	.param .u64 .ptr .align 1 _Z18postGaussNMSKernelPdS_Piii_param_2,
	.param .u32 _Z18postGaussNMSKernelPdS_Piii_param_3,
	.param .u32 _Z18postGaussNMSKernelPdS_Piii_param_4
)
{
	.reg .pred 	%p<17>;
	.reg .b32 	%r<23>;
	.reg .b64 	%rd<19>;
	.reg .b64 	%fd<18>;

	ld.param.u64 	%rd2, [_Z18postGaussNMSKernelPdS_Piii_param_0];
	ld.param.u64 	%rd4, [_Z18postGaussNMSKernelPdS_Piii_param_1];
	ld.param.u64 	%rd3, [_Z18postGaussNMSKernelPdS_Piii_param_2];
	ld.param.u32 	%r5, [_Z18postGaussNMSKernelPdS_Piii_param_3];
	ld.param.u32 	%r6, [_Z18postGaussNMSKernelPdS_Piii_param_4];
	cvta.to.global.u64 	%rd1, %rd4;
	mov.u32 	%r8, %ctaid.x;
	mov.u32 	%r9, %ntid.x;
	mov.u32 	%r10, %tid.x;
	mad.lo.s32 	%r11, %r8, %r9, %r10;
	mov.u32 	%r12, %ctaid.y;
	mov.u32 	%r13, %ntid.y;
	mov.u32 	%r14, %tid.y;
	mad.lo.s32 	%r15, %r12, %r13, %r14;
	setp.lt.s32 	%p1, %r11, 1;
	setp.eq.s32 	%p2, %r15, 0;
	or.pred  	%p3, %p1, %p2;
	add.s32 	%r16, %r5, -1;
	setp.ge.s32 	%p4, %r11, %r16;
	or.pred  	%p5, %p3, %p4;
	add.s32 	%r17, %r6, -1;
	setp.ge.s32 	%p6, %r15, %r17;
	or.pred  	%p7, %p5, %p6;
	@%p7 bra 	$L__BB6_4;
	cvta.to.global.u64 	%rd5, %rd2;
	mul.lo.s32 	%r18, %r5, %r15;
	add.s32 	%r3, %r18, %r11;
	sub.s32 	%r19, %r18, %r5;
	add.s32 	%r20, %r19, %r11;
	add.s32 	%r21, %r20, -1;
	mul.wide.s32 	%rd6, %r21, 8;
	add.s64 	%rd7, %rd5, %rd6;
	ld.global.f64 	%fd2, [%rd7];
	setp.ge.f64 	%p8, %fd2, 0d0000000000000000;
	selp.f64 	%fd3, %fd2, 0d0000000000000000, %p8;
	ld.global.f64 	%fd4, [%rd7+8];
	setp.le.f64 	%p9, %fd3, %fd4;
	selp.f64 	%fd5, %fd4, %fd3, %p9;
	ld.global.f64 	%fd6, [%rd7+16];
	setp.le.f64 	%p10, %fd5, %fd6;
	selp.f64 	%fd7, %fd6, %fd5, %p10;
	mul.wide.s32 	%rd8, %r5, 8;
	add.s64 	%rd9, %rd7, %rd8;
	ld.global.f64 	%fd8, [%rd9];
	setp.le.f64 	%p11, %fd7, %fd8;
	selp.f64 	%fd9, %fd8, %fd7, %p11;
	ld.global.f64 	%fd10, [%rd9+16];
	setp.le.f64 	%p12, %fd9, %fd10;
	selp.f64 	%fd11, %fd10, %fd9, %p12;
	add.s64 	%rd10, %rd9, %rd8;
	ld.global.f64 	%fd12, [%rd10];
	setp.le.f64 	%p13, %fd11, %fd12;
	selp.f64 	%fd13, %fd12, %fd11, %p13;
	ld.global.f64 	%fd14, [%rd10+8];
	setp.le.f64 	%p14, %fd13, %fd14;
	selp.f64 	%fd15, %fd14, %fd13, %p14;
	ld.global.f64 	%fd16, [%rd10+16];
	setp.le.f64 	%p15, %fd15, %fd16;
	selp.f64 	%fd17, %fd16, %fd15, %p15;
	ld.global.f64 	%fd1, [%rd9+8];
	setp.ltu.f64 	%p16, %fd1, %fd17;
	@%p16 bra 	$L__BB6_3;
	mul.wide.s32 	%rd11, %r3, 8;
	add.s64 	%rd12, %rd1, %rd11;
	st.global.f64 	[%rd12], %fd1;
	bra.uni 	$L__BB6_4;
$L__BB6_3:
	mul.wide.s32 	%rd13, %r3, 8;
	add.s64 	%rd14, %rd1, %rd13;
	mov.b64 	%rd15, 0;
	st.global.u64 	[%rd14], %rd15;
	cvta.to.global.u64 	%rd16, %rd3;
	mul.wide.s32 	%rd17, %r3, 4;
	add.s64 	%rd18, %rd16, %rd17;
	mov.b32 	%r22, 0;
	st.global.u32 	[%rd18], %r22;
$L__BB6_4:
	ret;

}
	// .globl	_Z24ellipseResponseMapKernelPdS_S_S_S_S_P5ImagePiS2_ii
.visible .entry _Z24ellipseResponseMapKernelPdS_S_S_S_S_P5ImagePiS2_ii(
	.param .u64 .ptr .align 1 _Z24ellipseResponseMapKernelPdS_S_S_S_S_P5ImagePiS2_ii_param_0,
	.param .u64 .ptr .align 1 _Z24ellipseResponseMapKernelPdS_S_S_S_S_P5ImagePiS2_ii_param_1,
	.param .u64 .ptr .align 1 _Z24ellipseResponseMapKernelPdS_S_S_S_S_P5ImagePiS2_ii_param_2,
	.param .u64 .ptr .align 1 _Z24ellipseResponseMapKernelPdS_S_S_S_S_P5ImagePiS2_ii_param_3,
	.param .u64 .ptr .align 1 _Z24ellipseResponseMapKernelPdS_S_S_S_S_P5ImagePiS2_ii_param_4,
	.param .u64 .ptr .align 1 _Z24ellipseResponseMapKernelPdS_S_S_S_S_P5ImagePiS2_ii_param_5,
	.param .u64 .ptr .align 1 _Z24ellipseResponseMapKernelPdS_S_S_S_S_P5ImagePiS2_ii_param_6,
	.param .u64 .ptr .align 1 _Z24ellipseResponseMapKernelPdS_S_S_S_S_P5ImagePiS2_ii_param_7,
	.param .u64 .ptr .align 1 _Z24ellipseResponseMapKernelPdS_S_S_S_S_P5ImagePiS2_ii_param_8,
	.param .u32 _Z24ellipseResponseMapKernelPdS_S_S_S_S_P5ImagePiS2_ii_param_9,
	.param .u32 _Z24ellipseResponseMapKernelPdS_S_S_S_S_P5ImagePiS2_ii_param_10
)
{
	.reg .pred 	%p<33>;
	.reg .b32 	%r<61>;
	.reg .b32 	%f<2>;
	.reg .b64 	%rd<64>;
	.reg .b64 	%fd<138>;

	ld.param.u64 	%rd26, [_Z24ellipseResponseMapKernelPdS_S_S_S_S_P5ImagePiS2_ii_param_0];
	ld.param.u64 	%rd22, [_Z24ellipseResponseMapKernelPdS_S_S_S_S_P5ImagePiS2_ii_param_2];
	ld.param.u64 	%rd23, [_Z24ellipseResponseMapKernelPdS_S_S_S_S_P5ImagePiS2_ii_param_3];
	ld.param.u64 	%rd27, [_Z24ellipseResponseMapKernelPdS_S_S_S_S_P5ImagePiS2_ii_param_4];
	ld.param.u64 	%rd28, [_Z24ellipseResponseMapKernelPdS_S_S_S_S_P5ImagePiS2_ii_param_6];
	ld.param.u32 	%r22, [_Z24ellipseResponseMapKernelPdS_S_S_S_S_P5ImagePiS2_ii_param_9];
	ld.param.u32 	%r23, [_Z24ellipseResponseMapKernelPdS_S_S_S_S_P5ImagePiS2_ii_param_10];
	cvta.to.global.u64 	%rd1, %rd26;
	cvta.to.global.u64 	%rd2, %rd28;
	cvta.to.global.u64 	%rd3, %rd27;
	mov.u32 	%r24, %ctaid.x;
	mov.u32 	%r25, %ntid.x;
	mov.u32 	%r26, %tid.x;
	mad.lo.s32 	%r27, %r24, %r25, %r26;
	mov.u32 	%r28, %ctaid.y;
	mov.u32 	%r29, %ntid.y;
	mov.u32 	%r30, %tid.y;
	mad.lo.s32 	%r31, %r28, %r29, %r30;
	mul.lo.s32 	%r3, %r22, %r31;
	setp.lt.s32 	%p1, %r27, 1;
	setp.eq.s32 	%p2, %r31, 0;
	or.pred  	%p3, %p1, %p2;
	add.s32 	%r32, %r22, -1;
	setp.ge.s32 	%p4, %r27, %r32;
	or.pred  	%p5, %p3, %p4;
	add.s32 	%r33, %r23, -1;
	setp.ge.s32 	%p6, %r31, %r33;
	or.pred  	%p7, %p5, %p6;
	@%p7 bra 	$L__BB7_27;
	add.s32 	%r34, %r3, %r27;
	mul.wide.s32 	%rd29, %r34, 8;
	add.s64 	%rd4, %rd3, %rd29;
	ld.global.f64 	%fd26, [%rd4];
	setp.eq.f64 	%p8, %fd26, 0d0000000000000000;
	@%p8 bra 	$L__BB7_27;
	add.s32 	%r36, %r3, %r23;
	cvta.to.global.u64 	%rd30, %rd23;
	mul.wide.s32 	%rd31, %r36, 8;
	add.s64 	%rd32, %rd30, %rd31;
	ld.global.f64 	%fd27, [%rd32];
	add.s64 	%rd33, %rd3, %rd31;
	ld.global.f64 	%fd28, [%rd33];
	div.rn.f64 	%fd1, %fd27, %fd28;
	cvta.to.global.u64 	%rd34, %rd22;
	add.s64 	%rd35, %rd34, %rd31;
	ld.global.f64 	%fd29, [%rd35];
	div.rn.f64 	%fd2, %fd29, %fd28;
	cvt.rn.f64.u32 	%fd3, %r31;
	cvt.rn.f64.u32 	%fd4, %r27;
	cvt.rn.f64.s32 	%fd5, %r22;
	mov.b32 	%r56, 0;
	mov.u64 	%rd40, __cudart_sin_cos_coeffs;
$L__BB7_3:
	ld.param.u64 	%rd59, [_Z24ellipseResponseMapKernelPdS_S_S_S_S_P5ImagePiS2_ii_param_8];
	ld.param.u64 	%rd58, [_Z24ellipseResponseMapKernelPdS_S_S_S_S_P5ImagePiS2_ii_param_7];
	mov.f64 	%fd30, 0d0000000000000000;
	mov.f64 	%fd31, 0d7FF0000000000000;
	mul.rn.f64 	%fd136, %fd31, %fd30;
	mul.lo.s32 	%r38, %r56, 60;
	cvt.rn.f64.u32 	%fd32, %r38;
	mul.f64 	%fd33, %fd32, 0d400921FB54442D18;
	div.rn.f64 	%fd7, %fd33, 0d4066800000000000;
	cvta.to.global.u64 	%rd36, %rd58;
	ld.global.u32 	%r5, [%rd36+4];
	cvta.to.global.u64 	%rd37, %rd59;
	ld.global.u32 	%r6, [%rd37+4];
	setp.eq.f64 	%p9, %fd7, 0d7FF0000000000000;
	mov.b32 	%r58, 1;
	@%p9 bra 	$L__BB7_7;
	mul.f64 	%fd34, %fd7, 0d3FE45F306DC9C883;
	cvt.rni.s32.f64 	%r57, %fd34;
	cvt.rn.f64.s32 	%fd35, %r57;
	fma.rn.f64 	%fd36, %fd35, 0dBFF921FB54442D18, %fd7;
	fma.rn.f64 	%fd37, %fd35, 0dBC91A62633145C00, %fd36;
	fma.rn.f64 	%fd136, %fd35, 0dB97B839A252049C0, %fd37;
	setp.ltu.f64 	%p10, %fd7, 0d41E0000000000000;
	@%p10 bra 	$L__BB7_6;
	{ // callseq 0, 0
	.param .b64 param0;
	st.param.f64 	[param0], %fd7;
	.param .align 16 .b8 retval0[16];
	call.uni (retval0), 
	__internal_trig_reduction_slowpathd, 
	(
	param0
	);
	ld.param.f64 	%fd136, [retval0];
	ld.param.b32 	%r57, [retval0+8];
	} // callseq 0
$L__BB7_6:
	add.s32 	%r58, %r57, 1;
$L__BB7_7:
	mov.f64 	%fd39, 0d0000000000000000;
	mov.f64 	%fd40, 0d7FF0000000000000;
	mul.rn.f64 	%fd137, %fd40, %fd39;
	setp.eq.f64 	%p11, %fd7, 0d7FF0000000000000;
	shl.b32 	%r41, %r58, 6;
	cvt.u64.u32 	%rd38, %r41;
	and.b64  	%rd39, %rd38, 64;
	add.s64 	%rd41, %rd40, %rd39;
	mul.rn.f64 	%fd41, %fd136, %fd136;
	and.b32  	%r42, %r58, 1;
	setp.eq.b32 	%p12, %r42, 1;
	selp.f64 	%fd42, 0dBDA8FF8320FD8164, 0d3DE5DB65F9785EBA, %p12;
	ld.global.nc.v2.f64 	{%fd43, %fd44}, [%rd41];
	fma.rn.f64 	%fd45, %fd42, %fd41, %fd43;
	fma.rn.f64 	%fd46, %fd45, %fd41, %fd44;
	ld.global.nc.v2.f64 	{%fd47, %fd48}, [%rd41+16];
	fma.rn.f64 	%fd49, %fd46, %fd41, %fd47;
	fma.rn.f64 	%fd50, %fd49, %fd41, %fd48;
	ld.global.nc.v2.f64 	{%fd51, %fd52}, [%rd41+32];
	fma.rn.f64 	%fd53, %fd50, %fd41, %fd51;
	fma.rn.f64 	%fd54, %fd53, %fd41, %fd52;
	fma.rn.f64 	%fd55, %fd54, %fd136, %fd136;
	fma.rn.f64 	%fd56, %fd54, %fd41, 0d3FF0000000000000;
	selp.f64 	%fd57, %fd56, %fd55, %p12;
	and.b32  	%r43, %r58, 2;
	setp.eq.s32 	%p13, %r43, 0;
	sub.f64 	%fd58, %fd39, %fd57;
	selp.f64 	%fd13, %fd57, %fd58, %p13;
	mov.b32 	%r59, 0;
	@%p11 bra 	$L__BB7_10;
	mul.f64 	%fd59, %fd7, 0d3FE45F306DC9C883;
	cvt.rni.s32.f64 	%r59, %fd59;
	cvt.rn.f64.s32 	%fd60, %r59;
	fma.rn.f64 	%fd61, %fd60, 0dBFF921FB54442D18, %fd7;
	fma.rn.f64 	%fd62, %fd60, 0dBC91A62633145C00, %fd61;
	fma.rn.f64 	%fd137, %fd60, 0dB97B839A252049C0, %fd62;
	setp.ltu.f64 	%p14, %fd7, 0d41E0000000000000;
	@%p14 bra 	$L__BB7_10;
	{ // callseq 1, 0
	.param .b64 param0;
	st.param.f64 	[param0], %fd7;
	.param .align 16 .b8 retval0[16];
	call.uni (retval0), 
	__internal_trig_reduction_slowpathd, 
	(
	param0
	);
	ld.param.f64 	%fd137, [retval0];
	ld.param.b32 	%r59, [retval0+8];
	} // callseq 1
$L__BB7_10:
	cvt.rn.f64.s32 	%fd64, %r5;
	mul.f64 	%fd65, %fd13, %fd64;
	shl.b32 	%r46, %r59, 6;
	cvt.u64.u32 	%rd42, %r46;
	and.b64  	%rd43, %rd42, 64;
	add.s64 	%rd45, %rd40, %rd43;
	mul.rn.f64 	%fd66, %fd137, %fd137;
	and.b32  	%r47, %r59, 1;
	setp.eq.b32 	%p15, %r47, 1;
	selp.f64 	%fd67, 0dBDA8FF8320FD8164, 0d3DE5DB65F9785EBA, %p15;
	ld.global.nc.v2.f64 	{%fd68, %fd69}, [%rd45];
	fma.rn.f64 	%fd70, %fd67, %fd66, %fd68;
	fma.rn.f64 	%fd71, %fd70, %fd66, %fd69;
	ld.global.nc.v2.f64 	{%fd72, %fd73}, [%rd45+16];
	fma.rn.f64 	%fd74, %fd71, %fd66, %fd72;
	fma.rn.f64 	%fd75, %fd74, %fd66, %fd73;
	ld.global.nc.v2.f64 	{%fd76, %fd77}, [%rd45+32];
	fma.rn.f64 	%fd78, %fd75, %fd66, %fd76;
	fma.rn.f64 	%fd79, %fd78, %fd66, %fd77;
	fma.rn.f64 	%fd80, %fd79, %fd137, %fd137;
	fma.rn.f64 	%fd81, %fd79, %fd66, 0d3FF0000000000000;
	selp.f64 	%fd82, %fd81, %fd80, %p15;
	and.b32  	%r48, %r59, 2;
	setp.eq.s32 	%p16, %r48, 0;
	mov.f64 	%fd83, 0d0000000000000000;
	sub.f64 	%fd84, %fd83, %fd82;
	selp.f64 	%fd85, %fd82, %fd84, %p16;
	neg.s32 	%r49, %r6;
	cvt.rn.f64.s32 	%fd86, %r49;
	mul.f64 	%fd87, %fd85, %fd86;
	mul.f64 	%fd88, %fd85, %fd64;
	cvt.rn.f64.s32 	%fd89, %r6;
	mul.f64 	%fd90, %fd13, %fd89;
	mul.f64 	%fd91, %fd65, %fd90;
	mul.f64 	%fd92, %fd87, %fd88;
	sub.f64 	%fd93, %fd91, %fd92;
	rcp.rn.f64 	%fd94, %fd93;
	cvt.rn.f32.f64 	%f1, %fd94;
	cvt.f64.f32 	%fd95, %f1;
	mul.f64 	%fd96, %fd90, %fd95;
	neg.f64 	%fd97, %fd87;
	mul.f64 	%fd98, %fd97, %fd95;
	neg.f64 	%fd99, %fd88;
	mul.f64 	%fd100, %fd99, %fd95;
	mul.f64 	%fd101, %fd65, %fd95;
	mul.f64 	%fd102, %fd65, %fd101;
	mul.f64 	%fd103, %fd87, %fd98;
	sub.f64 	%fd104, %fd102, %fd103;
	mul.f64 	%fd105, %fd87, %fd96;
	mul.f64 	%fd106, %fd65, %fd100;
	sub.f64 	%fd107, %fd105, %fd106;
	mul.f64 	%fd108, %fd88, %fd101;
	mul.f64 	%fd109, %fd90, %fd98;
	sub.f64 	%fd110, %fd108, %fd109;
	mul.f64 	%fd111, %fd90, %fd96;
	mul.f64 	%fd112, %fd88, %fd100;
	sub.f64 	%fd113, %fd111, %fd112;
	mul.f64 	%fd114, %fd2, %fd107;
	fma.rn.f64 	%fd17, %fd1, %fd104, %fd114;
	mul.f64 	%fd115, %fd2, %fd113;
	fma.rn.f64 	%fd18, %fd1, %fd110, %fd115;
	mad.lo.s32 	%r50, %r56, 15000, 2550;
	mul.lo.s32 	%r51, %r50, %r22;
	cvt.rn.f64.s32 	%fd19, %r51;
	mov.b32 	%r60, 1;
$L__BB7_11:
	cvt.rn.f64.u32 	%fd116, %r60;
	mul.f64 	%fd117, %fd17, %fd116;
	add.f64 	%fd20, %fd117, %fd3;
	mul.f64 	%fd118, %fd18, %fd116;
	add.f64 	%fd21, %fd118, %fd4;
	sub.f64 	%fd22, %fd3, %fd117;
	sub.f64 	%fd23, %fd4, %fd118;
	setp.ltu.f64 	%p17, %fd20, 0d0000000000000000;
	@%p17 bra 	$L__BB7_18;
	ld.global.u32 	%r52, [%rd2+4];
	cvt.rn.f64.s32 	%fd119, %r52;
	setp.geu.f64 	%p18, %fd20, %fd119;
	setp.ltu.f64 	%p19, %fd21, 0d0000000000000000;
	or.pred  	%p20, %p18, %p19;
	@%p20 bra 	$L__BB7_18;
	ld.global.u32 	%r53, [%rd2];
	cvt.rn.f64.s32 	%fd120, %r53;
	setp.geu.f64 	%p21, %fd20, %fd120;
	@%p21 bra 	$L__BB7_18;
	ld.param.u64 	%rd56, [_Z24ellipseResponseMapKernelPdS_S_S_S_S_P5ImagePiS2_ii_param_1];
	fma.rn.f64 	%fd121, %fd20, %fd5, %fd19;
	add.f64 	%fd122, %fd21, %fd121;
	cvt.rzi.s32.f64 	%r16, %fd122;
	cvta.to.global.u64 	%rd46, %rd56;
	mul.wide.s32 	%rd47, %r16, 8;
	add.s64 	%rd5, %rd46, %rd47;
	ld.global.u64 	%rd60, [%rd5];
$L__BB7_15:
	mov.b64 	%fd123, %rd60;
	add.f64 	%fd124, %fd123, 0d3FF0000000000000;
	mov.b64 	%rd48, %fd124;
	atom.relaxed.global.cas.b64 	%rd8, [%rd5], %rd60, %rd48;
	setp.ne.s64 	%p22, %rd60, %rd8;
	mov.u64 	%rd60, %rd8;
	@%p22 bra 	$L__BB7_15;
	mul.wide.s32 	%rd49, %r16, 8;
	add.s64 	%rd9, %rd1, %rd49;
	ld.global.f64 	%fd24, [%rd4];
	ld.global.u64 	%rd61, [%rd9];
$L__BB7_17:
	mov.b64 	%fd125, %rd61;
	add.f64 	%fd126, %fd24, %fd125;
	mov.b64 	%rd50, %fd126;
	atom.relaxed.global.cas.b64 	%rd12, [%rd9], %rd61, %rd50;
	setp.ne.s64 	%p23, %rd61, %rd12;
	mov.u64 	%rd61, %rd12;
	@%p23 bra 	$L__BB7_17;
$L__BB7_18:
	setp.ltu.f64 	%p24, %fd22, 0d0000000000000000;
	@%p24 bra 	$L__BB7_25;
	ld.global.u32 	%r54, [%rd2+4];
	cvt.rn.f64.s32 	%fd127, %r54;
	setp.geu.f64 	%p25, %fd22, %fd127;
	setp.ltu.f64 	%p26, %fd23, 0d0000000000000000;
	or.pred  	%p27, %p25, %p26;
	@%p27 bra 	$L__BB7_25;
	ld.global.u32 	%r55, [%rd2];
	cvt.rn.f64.s32 	%fd128, %r55;
	setp.geu.f64 	%p28, %fd22, %fd128;
	@%p28 bra 	$L__BB7_25;
	ld.param.u64 	%rd57, [_Z24ellipseResponseMapKernelPdS_S_S_S_S_P5ImagePiS2_ii_param_1];
	fma.rn.f64 	%fd129, %fd22, %fd5, %fd19;
	add.f64 	%fd130, %fd23, %fd129;
	cvt.rzi.s32.f64 	%r17, %fd130;
	cvta.to.global.u64 	%rd51, %rd57;
	mul.wide.s32 	%rd52, %r17, 8;
	add.s64 	%rd13, %rd51, %rd52;
	ld.global.u64 	%rd62, [%rd13];
$L__BB7_22:
	mov.b64 	%fd131, %rd62;
	add.f64 	%fd132, %fd131, 0dBFF0000000000000;
	mov.b64 	%rd53, %fd132;
	atom.relaxed.global.cas.b64 	%rd16, [%rd13], %rd62, %rd53;
	setp.ne.s64 	%p29, %rd62, %rd16;
	mov.u64 	%rd62, %rd16;
	@%p29 bra 	$L__BB7_22;
	add.s64 	%rd17, %rd1, %rd52;
	ld.global.f64 	%fd25, [%rd4];
	ld.global.u64 	%rd63, [%rd17];
$L__BB7_24:
	mov.b64 	%fd133, %rd63;
	sub.f64 	%fd134, %fd133, %fd25;
	mov.b64 	%rd55, %fd134;
	atom.relaxed.global.cas.b64 	%rd20, [%rd17], %rd63, %rd55;
	setp.ne.s64 	%p30, %rd63, %rd20;
	mov.u64 	%rd63, %rd20;
	@%p30 bra 	$L__BB7_24;
$L__BB7_25:
	add.s32 	%r60, %r60, 1;
	setp.ne.s32 	%p31, %r60, 50;
	@%p31 bra 	$L__BB7_11;
	add.s32 	%r56, %r56, 1;
	setp.ne.s32 	%p32, %r56, 6;
	@%p32 bra 	$L__BB7_3;
$L__BB7_27:
	ret;

}
.func  (.param .align 16 .b8 func_retval0[16]) __internal_trig_reduction_slowpathd(
	.param .b64 __internal_trig_reduction_slowpathd_param_0
)
{
	.local .align 8 .b8 	__local_depot8[40];
	.reg .b64 	%SP;
	.reg .b64 	%SPL;
	.reg .pred 	%p<10>;
	.reg .b32 	%r<47>;
	.reg .b64 	%rd<74>;
	.reg .b64 	%fd<5>;

	mov.u64 	%SPL, __local_depot8;
	ld.param.f64 	%fd4, [__internal_trig_reduction_slowpathd_param_0];
	add.u64 	%rd1, %SPL, 0;
	{
	.reg .b32 %temp; 
	mov.b64 	{%temp, %r1}, %fd4;
	}
	shr.u32 	%r2, %r1, 20;
	and.b32  	%r3, %r2, 2047;
	setp.eq.s32 	%p1, %r3, 2047;
	mov.b32 	%r46, 0;
	@%p1 bra 	$L__BB8_9;
	add.s32 	%r20, %r3, -1024;
	mov.b64 	%rd20, %fd4;
	shl.b64 	%rd2, %rd20, 11;
	shr.u32 	%r4, %r20, 6;
	sub.s32 	%r45, 15, %r4;
	sub.s32 	%r21, 19, %r4;
	setp.lt.u32 	%p2, %r20, 128;
	selp.b32 	%r6, 18, %r21, %p2;
	setp.ge.s32 	%p3, %r45, %r6;
	mov.b64 	%rd70, 0;
	@%p3 bra 	$L__BB8_4;
	add.s32 	%r23, %r6, %r4;
	neg.s32 	%r43, %r23;
	or.b64  	%rd3, %rd2, -9223372036854775808;
	mov.b64 	%rd70, 0;
	mov.b32 	%r42, 0;
	mov.u64 	%rd25, __cudart_i2opi_d;
	mov.u32 	%r44, %r45;
$L__BB8_3:
	.pragma "nounroll";
	mul.wide.s32 	%rd22, %r42, 8;
	add.s64 	%rd23, %rd1, %rd22;
	mul.wide.s32 	%rd24, %r44, 8;
	add.s64 	%rd26, %rd25, %rd24;
	ld.global.nc.u64 	%rd27, [%rd26];
	{
	.reg .u32 %r0, %r1, %r2, %r3, %alo, %ahi, %blo, %bhi, %clo, %chi;
	mov.b64 	{%alo,%ahi}, %rd27;
	mov.b64 	{%blo,%bhi}, %rd3;
	mov.b64 	{%clo,%chi}, %rd70;
	mad.lo.cc.u32 	%r0, %alo, %blo, %clo;
	madc.hi.cc.u32 	%r1, %alo, %blo, %chi;
	madc.hi.u32 	%r2, %alo, %bhi, 0;
	mad.lo.cc.u32 	%r1, %alo, %bhi, %r1;
	madc.hi.cc.u32 	%r2, %ahi, %blo, %r2;
	madc.hi.u32 	%r3, %ahi, %bhi, 0;
	mad.lo.cc.u32 	%r1, %ahi, %blo, %r1;
	madc.lo.cc.u32 	%r2, %ahi, %bhi, %r2;
	addc.u32 	%r3, %r3, 0;
	mov.b64 	%rd28, {%r0,%r1};
	mov.b64 	%rd70, {%r2,%r3};
	}
	st.local.u64 	[%rd23], %rd28;
	add.s32 	%r44, %r44, 1;
	add.s32 	%r43, %r43, 1;
	add.s32 	%r42, %r42, 1;
	setp.ne.s32 	%p4, %r43, -15;
	mov.u32 	%r45, %r6;
	@%p4 bra 	$L__BB8_3;
$L__BB8_4:
	cvt.s64.s32 	%rd29, %r45;
	cvt.u64.u32 	%rd30, %r4;
	add.s64 	%rd31, %rd30, %rd29;
	shl.b64 	%rd32, %rd31, 3;
	add.s64 	%rd33, %rd1, %rd32;
	st.local.u64 	[%rd33+-120], %rd70;
	and.b32  	%r15, %r2, 63;
	ld.local.u64 	%rd72, [%rd1+16];
	ld.local.u64 	%rd71, [%rd1+24];
	setp.eq.s32 	%p5, %r15, 0;
	@%p5 bra 	$L__BB8_6;
	shl.b64 	%rd34, %rd71, %r15;
	shr.u64 	%rd35, %rd72, 1;
	xor.b32  	%r24, %r15, 63;
	shr.u64 	%rd36, %rd35, %r24;
	or.b64  	%rd71, %rd34, %rd36;
	ld.local.u64 	%rd37, [%rd1+8];
	shl.b64 	%rd38, %rd72, %r15;
	shr.u64 	%rd39, %rd37, 1;
	shr.u64 	%rd40, %rd39, %r24;
	or.b64  	%rd72, %rd38, %rd40;
$L__BB8_6:
	and.b32  	%r25, %r1, -2147483648;
	shr.u64 	%rd41, %rd71, 62;
	cvt.u32.u64 	%r26, %rd41;
	mov.b64 	{%r27, %r28}, %rd71;
	mov.b64 	{%r29, %r30}, %rd72;
	shf.l.wrap.b32 	%r31, %r30, %r27, 2;
	shf.l.wrap.b32 	%r32, %r27, %r28, 2;
	mov.b64 	%rd42, {%r31, %r32};
	shl.b64 	%rd43, %rd72, 2;
	shr.u64 	%rd44, %rd42, 63;
	cvt.u32.u64 	%r33, %rd44;
	add.s32 	%r34, %r33, %r26;
	setp.eq.s32 	%p6, %r25, 0;
	neg.s32 	%r35, %r34;
	selp.b32 	%r46, %r34, %r35, %p6;
	setp.gt.s64 	%p7, %rd42, -1;
	mov.b64 	%rd45, 0;
	{
	.reg .u32 %r0, %r1, %r2, %r3, %a0, %a1, %a2, %a3, %b0, %b1, %b2, %b3;
	mov.b64 	{%a0,%a1}, %rd45;
	mov.b64 	{%a2,%a3}, %rd45;
	mov.b64 	{%b0,%b1}, %rd43;
	mov.b64 	{%b2,%b3}, %rd42;
	sub.cc.u32 	%r0, %a0, %b0;
	subc.cc.u32 	%r1, %a1, %b1;
	subc.cc.u32 	%r2, %a2, %b2;
	subc.u32 	%r3, %a3, %b3;
	mov.b64 	%rd46, {%r0,%r1};
	mov.b64 	%rd47, {%r2,%r3};
	}
	xor.b32  	%r36, %r25, -2147483648;
	selp.b64 	%rd73, %rd42, %rd47, %p7;
	selp.b64 	%rd14, %rd43, %rd46, %p7;
	selp.b32 	%r17, %r25, %r36, %p7;
	clz.b64 	%r37, %rd73;
	cvt.u64.u32 	%rd15, %r37;
	setp.eq.s32 	%p8, %r37, 0;
	@%p8 bra 	$L__BB8_8;
	cvt.u32.u64 	%r38, %rd15;
	and.b32  	%r39, %r38, 63;
	shl.b64 	%rd48, %rd73, %r39;
	shr.u64 	%rd49, %rd14, 1;
	not.b32 	%r40, %r38;
	and.b32  	%r41, %r40, 63;
	shr.u64 	%rd50, %rd49, %r41;
	or.b64  	%rd73, %rd48, %rd50;
$L__BB8_8:
	mov.b64 	%rd51, -3958705157555305931;
	{
	.reg .u32 %r0, %r1, %r2, %r3, %alo, %ahi, %blo, %bhi;
	mov.b64 	{%alo,%ahi}, %rd73;
	mov.b64 	{%blo,%bhi}, %rd51;
	mul.lo.u32 	%r0, %alo, %blo;
	mul.hi.u32 	%r1, %alo, %blo;
	mad.lo.cc.u32 	%r1, %alo, %bhi, %r1;
	madc.hi.u32 	%r2, %alo, %bhi, 0;
	mad.lo.cc.u32 	%r1, %ahi, %blo, %r1;
	madc.hi.cc.u32 	%r2, %ahi, %blo, %r2;
	madc.hi.u32 	%r3, %ahi, %bhi, 0;
	mad.lo.cc.u32 	%r2, %ahi, %bhi, %r2;
	addc.u32 	%r3, %r3, 0;
	mov.b64 	%rd52, {%r0,%r1};
	mov.b64 	%rd53, {%r2,%r3};
	}
	setp.gt.s64 	%p9, %rd53, 0;
	{
	.reg .u32 %r0, %r1, %r2, %r3, %a0, %a1, %a2, %a3, %b0, %b1, %b2, %b3;
	mov.b64 	{%a0,%a1}, %rd52;
	mov.b64 	{%a2,%a3}, %rd53;
	mov.b64 	{%b0,%b1}, %rd52;
	mov.b64 	{%b2,%b3}, %rd53;
	add.cc.u32 	%r0, %a0, %b0;
	addc.cc.u32 	%r1, %a1, %b1;
	addc.cc.u32 	%r2, %a2, %b2;
	addc.u32 	%r3, %a3, %b3;
	mov.b64 	%rd54, {%r0,%r1};
	mov.b64 	%rd55, {%r2,%r3};
	}
	selp.b64 	%rd56, %rd55, %rd53, %p9;
	selp.s64 	%rd57, -1, 0, %p9;
	sub.s64 	%rd58, %rd57, %rd15;
	cvt.u64.u32 	%rd59, %r17;
	shl.b64 	%rd60, %rd59, 32;
	add.s64 	%rd61, %rd56, 1;
	shr.u64 	%rd62, %rd61, 10;
	add.s64 	%rd63, %rd62, 1;
	shr.u64 	%rd64, %rd63, 1;
	shl.b64 	%rd65, %rd58, 52;
	add.s64 	%rd66, %rd65, %rd64;
	add.s64 	%rd67, %rd66, 4602678819172646912;
	or.b64  	%rd68, %rd67, %rd60;
	mov.b64 	%fd4, %rd68;
$L__BB8_9:
	st.param.f64 	[func_retval0], %fd4;
	st.param.b32 	[func_retval0+8], %r46;
	ret;

}


// ===== COMPILED SASS (sm_100) =====

	.target	sm_100

	.elftype	@"ET_EXEC"


//--------------------- .note.nv.tkinfo           --------------------------
	.section	.note.nv.tkinfo,"",@"SHT_NOTE"
	.sectionflags	@"SHF_NOTE_NV_TKINFO"
	.tkinfo
        /*0018*/ 	.word	0x00000002
        /*0030*/ 	.string	""
        /*0030*/ 	.string	"ptxas"
        /*0030*/ 	.string	"Cuda compilation tools, release 13.0, V13.0.88"
        /*0030*/ 	.string	"Build cuda_13.0.r13.0/compiler.36424714_0"
        /*0030*/ 	.string	"-arch sm_100 -m 64 "



//--------------------- .note.nv.cuinfo           --------------------------
	.section	.note.nv.cuinfo,"",@"SHT_NOTE"
	.sectionflags	@"SHF_NOTE_NV_CUINFO"
        /*0018*/ 	.short	0x0002
        /*001a*/ 	.short	0x0064
        /*001c*/ 	.short	0x0082
	.zero		2


//--------------------- .nv.info                  --------------------------
	.section	.nv.info,"",@"SHT_CUDA_INFO"
	.align	4


	//----- nvinfo : EIATTR_REGCOUNT
	.align		4
        /*0000*/ 	.byte	0x04, 0x2f
        /*0002*/ 	.short	(.L_3 - .L_2)
	.align		4
.L_2:
        /*0004*/ 	.word	index@(_Z9NMSKernelPdS_S_ii)
        /*0008*/ 	.word	0x00000012


	//----- nvinfo : EIATTR_FRAME_SIZE
	.align		4
.L_3:
        /*000c*/ 	.byte	0x04, 0x11
        /*000e*/ 	.short	(.L_5 - .L_4)
	.align		4
.L_4:
        /*0010*/ 	.word	index@(_Z9NMSKernelPdS_S_ii)
        /*0014*/ 	.word	0x00000000


	//----- nvinfo : EIATTR_REGCOUNT
	.align		4
.L_5:
        /*0018*/ 	.byte	0x04, 0x2f
        /*001a*/ 	.short	(.L_7 - .L_6)
	.align		4
.L_6:
        /*001c*/ 	.word	index@(_Z15grayscaleKernelP5PixelPdii)
        /*0020*/ 	.word	0x00000010


	//----- nvinfo : EIATTR_FRAME_SIZE
	.align		4
.L_7:
        /*0024*/ 	.byte	0x04, 0x11
        /*0026*/ 	.short	(.L_9 - .L_8)
	.align		4
.L_8:
        /*0028*/ 	.word	index@(_Z15grayscaleKernelP5PixelPdii)
        /*002c*/ 	.word	0x00000000


	//----- nvinfo : EIATTR_REGCOUNT
	.align		4
.L_9:
        /*0030*/ 	.byte	0x04, 0x2f
        /*0032*/ 	.short	(.L_11 - .L_10)
	.align		4
.L_10:
        /*0034*/ 	.word	index@(_Z14gradientKernelPdS_S_S_S_ii)
        /*0038*/ 	.word	0x00000020


	//----- nvinfo : EIATTR_FRAME_SIZE
	.align		4
.L_11:
        /*003c*/ 	.byte	0x04, 0x11
        /*003e*/ 	.short	(.L_13 - .L_12)
	.align		4
.L_12:
        /*0040*/ 	.word	index@($__internal_3_$__cuda_sm20_dsqrt_rn_f64_mediumpath_v1)
        /*0044*/ 	.word	0x00000000


	//----- nvinfo : EIATTR_FRAME_SIZE
	.align		4
.L_13:
        /*0048*/ 	.byte	0x04, 0x11
        /*004a*/ 	.short	(.L_15 - .L_14)
	.align		4
.L_14:
        /*004c*/ 	.word	index@(_Z14gradientKernelPdS_S_S_S_ii)
        /*0050*/ 	.word	0x00000000


	//----- nvinfo : EIATTR_REGCOUNT
	.align		4
.L_15:
        /*0054*/ 	.byte	0x04, 0x2f
        /*0056*/ 	.short	(.L_17 - .L_16)
	.align		4
.L_16:
        /*0058*/ 	.word	index@(_Z20radialSymmetryKernelPdS_S_S_S_iii)
        /*005c*/ 	.word	0x00000020


	//----- nvinfo : EIATTR_FRAME_SIZE
	.align		4
.L_17:
        /*0060*/ 	.byte	0x04, 0x11
        /*0062*/ 	.short	(.L_19 - .L_18)
	.align		4
.L_18:
        /*0064*/ 	.word	index@($__internal_2_$__cuda_sm20_div_rn_f64_full)
        /*0068*/ 	.word	0x00000000


	//----- nvinfo : EIATTR_FRAME_SIZE
	.align		4
.L_19:
        /*006c*/ 	.byte	0x04, 0x11
        /*006e*/ 	.short	(.L_21 - .L_20)
	.align		4
.L_20:
        /*0070*/ 	.word	index@(_Z20radialSymmetryKernelPdS_S_S_S_iii)
        /*0074*/ 	.word	0x00000000


	//----- nvinfo : EIATTR_REGCOUNT
	.align		4
.L_21:
        /*0078*/ 	.byte	0x04, 0x2f
        /*007a*/ 	.short	(.L_23 - .L_22)
	.align		4
.L_22:
        /*007c*/ 	.word	index@(_Z14gaussConvolve1PdS_PiP5Imageii)
        /*0080*/ 	.word	0x00000020


	//----- nvinfo : EIATTR_FRAME_SIZE
	.align		4
.L_23:
        /*0084*/ 	.byte	0x04, 0x11
        /*0086*/ 	.short	(.L_25 - .L_24)
	.align		4
.L_24:
        /*0088*/ 	.word	index@(_Z14gaussConvolve1PdS_PiP5Imageii)
        /*008c*/ 	.word	0x00000000


	//----- nvinfo : EIATTR_REGCOUNT
	.align		4
.L_25:
        /*0090*/ 	.byte	0x04, 0x2f
        /*0092*/ 	.short	(.L_27 - .L_26)
	.align		4
.L_26:
        /*0094*/ 	.word	index@(_Z14gaussConvolve2PdS_PiP5Imageii)
        /*0098*/ 	.word	0x0000001c


	//----- nvinfo : EIATTR_FRAME_SIZE
	.align		4
.L_27:
        /*009c*/ 	.byte	0x04, 0x11
        /*009e*/ 	.short	(.L_29 - .L_28)
	.align		4
.L_28:
        /*00a0*/ 	.word	index@(_Z14gaussConvolve2PdS_PiP5Imageii)
        /*00a4*/ 	.word	0x00000000


	//----- nvinfo : EIATTR_REGCOUNT
	.align		4
.L_29:
        /*00a8*/ 	.byte	0x04, 0x2f
        /*00aa*/ 	.short	(.L_31 - .L_30)
	.align		4
.L_30:
        /*00ac*/ 	.word	index@(_Z18postGaussNMSKernelPdS_Piii)
        /*00b0*/ 	.word	0x00000020


	//----- nvinfo : EIATTR_FRAME_SIZE
	.align		4
.L_31:
        /*00b4*/ 	.byte	0x04, 0x11
        /*00b6*/ 	.short	(.L_33 - .L_32)
	.align		4
.L_32:
        /*00b8*/ 	.word	index@(_Z18postGaussNMSKernelPdS_Piii)
        /*00bc*/ 	.word	0x00000000


	//----- nvinfo : EIATTR_REGCOUNT
	.align		4
.L_33:
        /*00c0*/ 	.byte	0x04, 0x2f
        /*00c2*/ 	.short	(.L_35 - .L_34)
	.align		4
.L_34:
        /*00c4*/ 	.word	index@(_Z24ellipseResponseMapKernelPdS_S_S_S_S_P5ImagePiS2_ii)
        /*00c8*/ 	.word	0x00000028


	//----- nvinfo : EIATTR_FRAME_SIZE
	.align		4
.L_35:
        /*00cc*/ 	.byte	0x04, 0x11
        /*00ce*/ 	.short	(.L_37 - .L_36)
	.align		4
.L_36:
        /*00d0*/ 	.word	index@($_Z24ellipseResponseMapKernelPdS_S_S_S_S_P5ImagePiS2_ii$__internal_trig_reduction_slowpathd)
        /*00d4*/ 	.word	0x00000028


	//----- nvinfo : EIATTR_FRAME_SIZE
	.align		4
.L_37:
        /*00d8*/ 	.byte	0x04, 0x11
        /*00da*/ 	.short	(.L_39 - .L_38)
	.align		4
.L_38:
        /*00dc*/ 	.word	index@($__internal_1_$__cuda_sm20_div_rn_f64_full)
        /*00e0*/ 	.word	0x00000028


	//----- nvinfo : EIATTR_FRAME_SIZE
	.align		4
.L_39:
        /*00e4*/ 	.byte	0x04, 0x11
        /*00e6*/ 	.short	(.L_41 - .L_40)
	.align		4
.L_40:
        /*00e8*/ 	.word	index@($__internal_0_$__cuda_sm20_dblrcp_rn_slowpath_v3)
        /*00ec*/ 	.word	0x00000028


	//----- nvinfo : EIATTR_FRAME_SIZE
	.align		4
.L_41:
        /*00f0*/ 	.byte	0x04, 0x11
        /*00f2*/ 	.short	(.L_43 - .L_42)
	.align		4
.L_42:
        /*00f4*/ 	.word	index@(_Z24ellipseResponseMapKernelPdS_S_S_S_S_P5ImagePiS2_ii)
        /*00f8*/ 	.word	0x00000028


	//----- nvinfo : EIATTR_MIN_STACK_SIZE
	.align		4
.L_43:
        /*00fc*/ 	.byte	0x04, 0x12
        /*00fe*/ 	.short	(.L_45 - .L_44)
	.align		4
.L_44:
        /*0100*/ 	.word	index@(_Z24ellipseResponseMapKernelPdS_S_S_S_S_P5ImagePiS2_ii)
        /*0104*/ 	.word	0x00000028


	//----- nvinfo : EIATTR_MIN_STACK_SIZE
	.align		4
.L_45:
        /*0108*/ 	.byte	0x04, 0x12
        /*010a*/ 	.short	(.L_47 - .L_46)
	.align		4
.L_46:
        /*010c*/ 	.word	index@(_Z18postGaussNMSKernelPdS_Piii)
        /*0110*/ 	.word	0x00000000


	//----- nvinfo : EIATTR_MIN_STACK_SIZE
	.align		4
.L_47:
        /*0114*/ 	.byte	0x04, 0x12
        /*0116*/ 	.short	(.L_49 - .L_48)
	.align		4
.L_48:
        /*0118*/ 	.word	index@(_Z14gaussConvolve2PdS_PiP5Imageii)
        /*011c*/ 	.word	0x00000000


	//----- nvinfo : EIATTR_MIN_STACK_SIZE
	.align		4
.L_49:
        /*0120*/ 	.byte	0x04, 0x12
        /*0122*/ 	.short	(.L_51 - .L_50)
	.align		4
.L_50:
        /*0124*/ 	.word	index@(_Z14gaussConvolve1PdS_PiP5Imageii)
        /*0128*/ 	.word	0x00000000


	//----- nvinfo : EIATTR_MIN_STACK_SIZE
	.align		4
.L_51:
        /*012c*/ 	.byte	0x04, 0x12
        /*012e*/ 	.short	(.L_53 - .L_52)
	.align		4
.L_52:
        /*0130*/ 	.word	index@(_Z20radialSymmetryKernelPdS_S_S_S_iii)
        /*0134*/ 	.word	0x00000000


	//----- nvinfo : EIATTR_MIN_STACK_SIZE
	.align		4
.L_53:
        /*0138*/ 	.byte	0x04, 0x12
        /*013a*/ 	.short	(.L_55 - .L_54)
	.align		4
.L_54:
        /*013c*/ 	.word	index@(_Z14gradientKernelPdS_S_S_S_ii)
        /*0140*/ 	.word	0x00000000


	//----- nvinfo : EIATTR_MIN_STACK_SIZE
	.align		4
.L_55:
        /*0144*/ 	.byte	0x04, 0x12
        /*0146*/ 	.short	(.L_57 - .L_56)
	.align		4
.L_56:
        /*0148*/ 	.word	index@(_Z15grayscaleKernelP5PixelPdii)
        /*014c*/ 	.word	0x00000000


	//----- nvinfo : EIATTR_MIN_STACK_SIZE
	.align		4
.L_57:
        /*0150*/ 	.byte	0x04, 0x12
        /*0152*/ 	.short	(.L_59 - .L_58)
	.align		4
.L_58:
        /*0154*/ 	.word	index@(_Z9NMSKernelPdS_S_ii)
        /*0158*/ 	.word	0x00000000
.L_59:


//--------------------- .nv.compat                --------------------------
	.section	.nv.compat,"",@"SHT_CUDA_COMPAT_INFO"
	.align	4
        /*0000*/ 	.byte	0x02, 0x09, 0x00, 0x00, 0x02, 0x02, 0x01, 0x00, 0x02, 0x05, 0x05, 0x00, 0x03, 0x07, 0x01, 0x01
        /*0010*/ 	.byte	0x02, 0x03, 0x00, 0x00, 0x02, 0x06, 0x01, 0x00, 0x04, 0x0b, 0x08, 0x00, 0x01, 0x00, 0x00, 0x00
        /*0020*/ 	.byte	0x00, 0x00, 0x00, 0x00


//--------------------- .nv.info._Z24ellipseResponseMapKernelPdS_S_S_S_S_P5ImagePiS2_ii --------------------------
	.section	.nv.info._Z24ellipseResponseMapKernelPdS_S_S_S_S_P5ImagePiS2_ii,"",@"SHT_CUDA_INFO"
	.sectionflags	@""
	.align	4


	//----- nvinfo : EIATTR_CUDA_API_VERSION
	.align		4
        /*0000*/ 	.byte	0x04, 0x37
        /*0002*/ 	.short	(.L_61 - .L_60)
.L_60:
        /*0004*/ 	.word	0x00000082


	//----- nvinfo : EIATTR_KPARAM_INFO
	.align		4
.L_61:
        /*0008*/ 	.byte	0x04, 0x17
        /*000a*/ 	.short	(.L_63 - .L_62)
.L_62:
        /*000c*/ 	.word	0x00000000
        /*0010*/ 	.short	0x000a
        /*0012*/ 	.short	0x004c
        /*0014*/ 	.byte	0x00, 0xf0, 0x11, 0x00


	//----- nvinfo : EIATTR_KPARAM_INFO
	.align		4
.L_63:
        /*0018*/ 	.byte	0x04, 0x17
        /*001a*/ 	.short	(.L_65 - .L_64)
.L_64:
        /*001c*/ 	.word	0x00000000
        /*0020*/ 	.short	0x0009
        /*0022*/ 	.short	0x0048
        /*0024*/ 	.byte	0x00, 0xf0, 0x11, 0x00


	//----- nvinfo : EIATTR_KPARAM_INFO
	.align		4
.L_65:
        /*0028*/ 	.byte	0x04, 0x17
        /*002a*/ 	.short	(.L_67 - .L_66)
.L_66:
        /*002c*/ 	.word	0x00000000
        /*0030*/ 	.short	0x0008
        /*0032*/ 	.short	0x0040
        /*0034*/ 	.byte	0x00, 0xf5, 0x21, 0x00


	//----- nvinfo : EIATTR_KPARAM_INFO
	.align		4
.L_67:
        /*0038*/ 	.byte	0x04, 0x17
        /*003a*/ 	.short	(.L_69 - .L_68)
.L_68:
        /*003c*/ 	.word	0x00000000
        /*0040*/ 	.short	0x0007
        /*0042*/ 	.short	0x0038
        /*0044*/ 	.byte	0x00, 0xf5, 0x21, 0x00


	//----- nvinfo : EIATTR_KPARAM_INFO
	.align		4
.L_69:
        /*0048*/ 	.byte	0x04, 0x17
        /*004a*/ 	.short	(.L_71 - .L_70)
.L_70:
        /*004c*/ 	.word	0x00000000
        /*0050*/ 	.short	0x0006
        /*0052*/ 	.short	0x0030
        /*0054*/ 	.byte	0x00, 0xf5, 0x21, 0x00


	//----- nvinfo : EIATTR_KPARAM_INFO
	.align		4
.L_71:
        /*0058*/ 	.byte	0x04, 0x17
        /*005a*/ 	.short	(.L_73 - .L_72)
.L_72:
        /*005c*/ 	.word	0x00000000
        /*0060*/ 	.short	0x0005
        /*0062*/ 	.short	0x0028
        /*0064*/ 	.byte	0x00, 0xf5, 0x21, 0x00


	//----- nvinfo : EIATTR_KPARAM_INFO
	.align		4
.L_73:
        /*0068*/ 	.byte	0x04, 0x17
        /*006a*/ 	.short	(.L_75 - .L_74)
.L_74:
        /*006c*/ 	.word	0x00000000
        /*0070*/ 	.short	0x0004
        /*0072*/ 	.short	0x0020
        /*0074*/ 	.byte	0x00, 0xf5, 0x21, 0x00


	//----- nvinfo : EIATTR_KPARAM_INFO
	.align		4
.L_75:
        /*0078*/ 	.byte	0x04, 0x17
        /*007a*/ 	.short	(.L_77 - .L_76)
.L_76:
        /*007c*/ 	.word	0x00000000
        /*0080*/ 	.short	0x0003
        /*0082*/ 	.short	0x0018
        /*0084*/ 	.byte	0x00, 0xf5, 0x21, 0x00


	//----- nvinfo : EIATTR_KPARAM_INFO
	.align		4
.L_77:
        /*0088*/ 	.byte	0x04, 0x17
        /*008a*/ 	.short	(.L_79 - .L_78)
.L_78:
        /*008c*/ 	.word	0x00000000
        /*0090*/ 	.short	0x0002
        /*0092*/ 	.short	0x0010
        /*0094*/ 	.byte	0x00, 0xf5, 0x21, 0x00


	//----- nvinfo : EIATTR_KPARAM_INFO
	.align		4
.L_79:
        /*0098*/ 	.byte	0x04, 0x17
        /*009a*/ 	.short	(.L_81 - .L_80)
.L_80:
        /*009c*/ 	.word	0x00000000
        /*00a0*/ 	.short	0x0001
        /*00a2*/ 	.short	0x0008
        /*00a4*/ 	.byte	0x00, 0xf5, 0x21, 0x00


	//----- nvinfo : EIATTR_KPARAM_INFO
	.align		4
.L_81:
        /*00a8*/ 	.byte	0x04, 0x17
        /*00aa*/ 	.short	(.L_83 - .L_82)
.L_82:
        /*00ac*/ 	.word	0x00000000
        /*00b0*/ 	.short	0x0000
        /*00b2*/ 	.short	0x0000
        /*00b4*/ 	.byte	0x00, 0xf5, 0x21, 0x00


	//----- nvinfo : EIATTR_SPARSE_MMA_MASK
	.align		4
.L_83:
        /*00b8*/ 	.byte	0x03, 0x50
        /*00ba*/ 	.short	0x0000


	//----- nvinfo : EIATTR_MAXREG_COUNT
	.align		4
        /*00bc*/ 	.byte	0x03, 0x1b
        /*00be*/ 	.short	0x00ff


	//----- nvinfo : EIATTR_MERCURY_ISA_VERSION
	.align		4
        /*00c0*/ 	.byte	0x03, 0x5f
        /*00c2*/ 	.short	0x0101


	//----- nvinfo : EIATTR_VRC_CTA_INIT_COUNT
	.align		4
        /*00c4*/ 	.byte	0x02, 0x4a
	.zero		1
	.zero		1


	//----- nvinfo : EIATTR_EXIT_INSTR_OFFSETS
	.align		4
        /*00c8*/ 	.byte	0x04, 0x1c
        /*00ca*/ 	.short	(.L_85 - .L_84)


	//   ....[0]....
.L_84:
        /*00cc*/ 	.word	0x00000110


	//   ....[1]....
        /*00d0*/ 	.word	0x00000180


	//   ....[2]....
        /*00d4*/ 	.word	0x000017c0


	//----- nvinfo : EIATTR_CRS_STACK_SIZE
	.align		4
.L_85:
        /*00d8*/ 	.byte	0x04, 0x1e
        /*00da*/ 	.short	(.L_87 - .L_86)
.L_86:
        /*00dc*/ 	.word	0x00000000


	//----- nvinfo : EIATTR_CBANK_PARAM_SIZE
	.align		4
.L_87:
        /*00e0*/ 	.byte	0x03, 0x19
        /*00e2*/ 	.short	0x0050


	//----- nvinfo : EIATTR_PARAM_CBANK
	.align		4
        /*00e4*/ 	.byte	0x04, 0x0a
        /*00e6*/ 	.short	(.L_89 - .L_88)
	.align		4
.L_88:
        /*00e8*/ 	.word	index@(.nv.constant0._Z24ellipseResponseMapKernelPdS_S_S_S_S_P5ImagePiS2_ii)
        /*00ec*/ 	.short	0x0380
        /*00ee*/ 	.short	0x0050


	//----- nvinfo : EIATTR_SW_WAR
	.align		4
.L_89:
        /*00f0*/ 	.byte	0x04, 0x36
        /*00f2*/ 	.short	(.L_91 - .L_90)
.L_90:
        /*00f4*/ 	.word	0x00000008
.L_91:


//--------------------- .nv.info._Z18postGaussNMSKernelPdS_Piii --------------------------
	.section	.nv.info._Z18postGaussNMSKernelPdS_Piii,"",@"SHT_CUDA_INFO"
	.sectionflags	@""
	.align	4


	//----- nvinfo : EIATTR_CUDA_API_VERSION
	.align		4
        /*0000*/ 	.byte	0x04, 0x37
        /*0002*/ 	.short	(.L_93 - .L_92)
.L_92:
        /*0004*/ 	.word	0x00000082


	//----- nvinfo : EIATTR_KPARAM_INFO
	.align		4
.L_93:
        /*0008*/ 	.byte	0x04, 0x17
        /*000a*/ 	.short	(.L_95 - .L_94)
.L_94:
        /*000c*/ 	.word	0x00000000
        /*0010*/ 	.short	0x0004
        /*0012*/ 	.short	0x001c
        /*0014*/ 	.byte	0x00, 0xf0, 0x11, 0x00


	//----- nvinfo : EIATTR_KPARAM_INFO
	.align		4
.L_95:
        /*0018*/ 	.byte	0x04, 0x17
        /*001a*/ 	.short	(.L_97 - .L_96)
.L_96:
        /*001c*/ 	.word	0x00000000
        /*0020*/ 	.short	0x0003
        /*0022*/ 	.short	0x0018
        /*0024*/ 	.byte	0x00, 0xf0, 0x11, 0x00


	//----- nvinfo : EIATTR_KPARAM_INFO
	.align		4
.L_97:
        /*0028*/ 	.byte	0x04, 0x17
        /*002a*/ 	.short	(.L_99 - .L_98)
.L_98:
        /*002c*/ 	.word	0x00000000
        /*0030*/ 	.short	0x0002
        /*0032*/ 	.short	0x0010
        /*0034*/ 	.byte	0x00, 0xf5, 0x21, 0x00


	//----- nvinfo : EIATTR_KPARAM_INFO
	.align		4
.L_99:
        /*0038*/ 	.byte	0x04, 0x17
        /*003a*/ 	.short	(.L_101 - .L_100)
.L_100:
        /*003c*/ 	.word	0x00000000
        /*0040*/ 	.short	0x0001
        /*0042*/ 	.short	0x0008
        /*0044*/ 	.byte	0x00, 0xf5, 0x21, 0x00


	//----- nvinfo : EIATTR_KPARAM_INFO
	.align		4
.L_101:
        /*0048*/ 	.byte	0x04, 0x17
        /*004a*/ 	.short	(.L_103 - .L_102)
.L_102:
        /*004c*/ 	.word	0x00000000
        /*0050*/ 	.short	0x0000
        /*0052*/ 	.short	0x0000
        /*0054*/ 	.byte	0x00, 0xf5, 0x21, 0x00


	//----- nvinfo : EIATTR_SPARSE_MMA_MASK
	.align		4
.L_103:
        /*0058*/ 	.byte	0x03, 0x50
        /*005a*/ 	.short	0x0000


	//----- nvinfo : EIATTR_MAXREG_COUNT
	.align		4
        /*005c*/ 	.byte	0x03, 0x1b
        /*005e*/ 	.short	0x00ff


	//----- nvinfo : EIATTR_MERCURY_ISA_VERSION
	.align		4
        /*0060*/ 	.byte	0x03, 0x5f
        /*0062*/ 	.short	0x0101


	//----- nvinfo : EIATTR_VRC_CTA_INIT_COUNT
	.align		4
        /*0064*/ 	.byte	0x02, 0x4a
	.zero		1
	.zero		1


	//----- nvinfo : EIATTR_EXIT_INSTR_OFFSETS
	.align		4
        /*0068*/ 	.byte	0x04, 0x1c
        /*006a*/ 	.short	(.L_105 - .L_104)


	//   ....[0]....
.L_104:
        /*006c*/ 	.word	0x00000100


	//   ....[1]....
        /*0070*/ 	.word	0x000003e0


	//   ....[2]....
        /*0074*/ 	.word	0x00000450


	//----- nvinfo : EIATTR_CBANK_PARAM_SIZE
	.align		4
.L_105:
        /*0078*/ 	.byte	0x03, 0x19
        /*007a*/ 	.short	0x0020


	//----- nvinfo : EIATTR_PARAM_CBANK
	.align		4
        /*007c*/ 	.byte	0x04, 0x0a
        /*007e*/ 	.short	(.L_107 - .L_106)
	.align		4
.L_106:
        /*0080*/ 	.word	index@(.nv.constant0._Z18postGaussNMSKernelPdS_Piii)
        /*0084*/ 	.short	0x0380
        /*0086*/ 	.short	0x0020


	//----- nvinfo : EIATTR_SW_WAR
	.align		4
.L_107:
        /*0088*/ 	.byte	0x04, 0x36
        /*008a*/ 	.short	(.L_109 - .L_108)
.L_108:
        /*008c*/ 	.word	0x00000008
.L_109:


//--------------------- .nv.info._Z14gaussConvolve2PdS_PiP5Imageii --------------------------
	.section	.nv.info._Z14gaussConvolve2PdS_PiP5Imageii,"",@"SHT_CUDA_INFO"
	.sectionflags	@""
	.align	4


	//----- nvinfo : EIATTR_CUDA_API_VERSION
	.align		4
        /*0000*/ 	.byte	0x04, 0x37
        /*0002*/ 	.short	(.L_111 - .L_110)
.L_110:
        /*0004*/ 	.word	0x00000082


	//----- nvinfo : EIATTR_KPARAM_INFO
	.align		4
.L_111:
        /*0008*/ 	.byte	0x04, 0x17
        /*000a*/ 	.short	(.L_113 - .L_112)
.L_112:
        /*000c*/ 	.word	0x00000000
        /*0010*/ 	.short	0x0005
        /*0012*/ 	.short	0x0024
        /*0014*/ 	.byte	0x00, 0xf0, 0x11, 0x00


	//----- nvinfo : EIATTR_KPARAM_INFO
	.align		4
.L_113:
        /*0018*/ 	.byte	0x04, 0x17
        /*001a*/ 	.short	(.L_115 - .L_114)
.L_114:
        /*001c*/ 	.word	0x00000000
        /*0020*/ 	.short	0x0004
        /*0022*/ 	.short	0x0020
        /*0024*/ 	.byte	0x00, 0xf0, 0x11, 0x00


	//----- nvinfo : EIATTR_KPARAM_INFO
	.align		4
.L_115:
        /*0028*/ 	.byte	0x04, 0x17
        /*002a*/ 	.short	(.L_117 - .L_116)
.L_116:
        /*002c*/ 	.word	0x00000000
        /*0030*/ 	.short	0x0003
        /*0032*/ 	.short	0x0018
        /*0034*/ 	.byte	0x00, 0xf5, 0x21, 0x00


	//----- nvinfo : EIATTR_KPARAM_INFO
	.align		4
.L_117:
        /*0038*/ 	.byte	0x04, 0x17
        /*003a*/ 	.short	(.L_119 - .L_118)
.L_118:
        /*003c*/ 	.word	0x00000000
        /*0040*/ 	.short	0x0002
        /*0042*/ 	.short	0x0010
        /*0044*/ 	.byte	0x00, 0xf5, 0x21, 0x00


	//----- nvinfo : EIATTR_KPARAM_INFO
	.align		4
.L_119:
        /*0048*/ 	.byte	0x04, 0x17
        /*004a*/ 	.short	(.L_121 - .L_120)
.L_120:
        /*004c*/ 	.word	0x00000000
        /*0050*/ 	.short	0x0001
        /*0052*/ 	.short	0x0008
        /*0054*/ 	.byte	0x00, 0xf5, 0x21, 0x00


	//----- nvinfo : EIATTR_KPARAM_INFO
	.align		4
.L_121:
        /*0058*/ 	.byte	0x04, 0x17
        /*005a*/ 	.short	(.L_123 - .L_122)
.L_122:
        /*005c*/ 	.word	0x00000000
        /*0060*/ 	.short	0x0000
        /*0062*/ 	.short	0x0000
        /*0064*/ 	.byte	0x00, 0xf5, 0x21, 0x00


	//----- nvinfo : EIATTR_SPARSE_MMA_MASK
	.align		4
.L_123:
        /*0068*/ 	.byte	0x03, 0x50
        /*006a*/ 	.short	0x0000


	//----- nvinfo : EIATTR_MAXREG_COUNT
	.align		4
        /*006c*/ 	.byte	0x03, 0x1b
        /*006e*/ 	.short	0x00ff


	//----- nvinfo : EIATTR_MERCURY_ISA_VERSION
	.align		4
        /*0070*/ 	.byte	0x03, 0x5f
        /*0072*/ 	.short	0x0101


	//----- nvinfo : EIATTR_VRC_CTA_INIT_COUNT
	.align		4
        /*0074*/ 	.byte	0x02, 0x4a
	.zero		1
	.zero		1


	//----- nvinfo : EIATTR_EXIT_INSTR_OFFSETS
	.align		4
        /*0078*/ 	.byte	0x04, 0x1c
        /*007a*/ 	.short	(.L_125 - .L_124)


	//   ....[0]....
.L_124:
        /*007c*/ 	.word	0x00000280


	//----- nvinfo : EIATTR_CBANK_PARAM_SIZE
	.align		4
.L_125:
        /*0080*/ 	.byte	0x03, 0x19
        /*0082*/ 	.short	0x0028


	//----- nvinfo : EIATTR_PARAM_CBANK
	.align		4
        /*0084*/ 	.byte	0x04, 0x0a
        /*0086*/ 	.short	(.L_127 - .L_126)
	.align		4
.L_126:
        /*0088*/ 	.word	index@(.nv.constant0._Z14gaussConvolve2PdS_PiP5Imageii)
        /*008c*/ 	.short	0x0380
        /*008e*/ 	.short	0x0028


	//----- nvinfo : EIATTR_SW_WAR
	.align		4
.L_127:
        /*0090*/ 	.byte	0x04, 0x36
        /*0092*/ 	.short	(.L_129 - .L_128)
.L_128:
        /*0094*/ 	.word	0x00000008
.L_129:


//--------------------- .nv.info._Z14gaussConvolve1PdS_PiP5Imageii --------------------------
	.section	.nv.info._Z14gaussConvolve1PdS_PiP5Imageii,"",@"SHT_CUDA_INFO"
	.sectionflags	@""
	.align	4


	//----- nvinfo : EIATTR_CUDA_API_VERSION
	.align		4
        /*0000*/ 	.byte	0x04, 0x37
        /*0002*/ 	.short	(.L_131 - .L_130)
.L_130:
        /*0004*/ 	.word	0x00000082


	//----- nvinfo : EIATTR_KPARAM_INFO
	.align		4
.L_131:
        /*0008*/ 	.byte	0x04, 0x17
        /*000a*/ 	.short	(.L_133 - .L_132)
.L_132:
        /*000c*/ 	.word	0x00000000
        /*0010*/ 	.short	0x0005
        /*0012*/ 	.short	0x0024
        /*0014*/ 	.byte	0x00, 0xf0, 0x11, 0x00


	//----- nvinfo : EIATTR_KPARAM_INFO
	.align		4
.L_133:
        /*0018*/ 	.byte	0x04, 0x17
        /*001a*/ 	.short	(.L_135 - .L_134)
.L_134:
        /*001c*/ 	.word	0x00000000
        /*0020*/ 	.short	0x0004
        /*0022*/ 	.short	0x0020
        /*0024*/ 	.byte	0x00, 0xf0, 0x11, 0x00


	//----- nvinfo : EIATTR_KPARAM_INFO
	.align		4
.L_135:
        /*0028*/ 	.byte	0x04, 0x17
        /*002a*/ 	.short	(.L_137 - .L_136)
.L_136:
        /*002c*/ 	.word	0x00000000
        /*0030*/ 	.short	0x0003
        /*0032*/ 	.short	0x0018
        /*0034*/ 	.byte	0x00, 0xf5, 0x21, 0x00


	//----- nvinfo : EIATTR_KPARAM_INFO
	.align		4
.L_137:
        /*0038*/ 	.byte	0x04, 0x17
        /*003a*/ 	.short	(.L_139 - .L_138)
.L_138:
        /*003c*/ 	.word	0x00000000
        /*0040*/ 	.short	0x0002
        /*0042*/ 	.short	0x0010
        /*0044*/ 	.byte	0x00, 0xf5, 0x21, 0x00


	//----- nvinfo : EIATTR_KPARAM_INFO
	.align		4
.L_139:
        /*0048*/ 	.byte	0x04, 0x17
        /*004a*/ 	.short	(.L_141 - .L_140)
.L_140:
        /*004c*/ 	.word	0x00000000
        /*0050*/ 	.short	0x0001
        /*0052*/ 	.short	0x0008
        /*0054*/ 	.byte	0x00, 0xf5, 0x21, 0x00


	//----- nvinfo : EIATTR_KPARAM_INFO
	.align		4
.L_141:
        /*0058*/ 	.byte	0x04, 0x17
        /*005a*/ 	.short	(.L_143 - .L_142)
.L_142:
        /*005c*/ 	.word	0x00000000
        /*0060*/ 	.short	0x0000
        /*0062*/ 	.short	0x0000
        /*0064*/ 	.byte	0x00, 0xf5, 0x21, 0x00


	//----- nvinfo : EIATTR_SPARSE_MMA_MASK
	.align		4
.L_143:
        /*0068*/ 	.byte	0x03, 0x50
        /*006a*/ 	.short	0x0000


	//----- nvinfo : EIATTR_MAXREG_COUNT
	.align		4
        /*006c*/ 	.byte	0x03, 0x1b
        /*006e*/ 	.short	0x00ff


	//----- nvinfo : EIATTR_MERCURY_ISA_VERSION
	.align		4
        /*0070*/ 	.byte	0x03, 0x5f
        /*0072*/ 	.short	0x0101


	//----- nvinfo : EIATTR_VRC_CTA_INIT_COUNT
	.align		4
        /*0074*/ 	.byte	0x02, 0x4a
	.zero		1
	.zero		1


	//----- nvinfo : EIATTR_EXIT_INSTR_OFFSETS
	.align		4
        /*0078*/ 	.byte	0x04, 0x1c
        /*007a*/ 	.short	(.L_145 - .L_144)


	//   ....[0]....
.L_144:
        /*007c*/ 	.word	0x00001700


	//----- nvinfo : EIATTR_CBANK_PARAM_SIZE
	.align		4
.L_145:
        /*0080*/ 	.byte	0x03, 0x19
        /*0082*/ 	.short	0x0028


	//----- nvinfo : EIATTR_PARAM_CBANK
	.align		4
        /*0084*/ 	.byte	0x04, 0x0a
        /*0086*/ 	.short	(.L_147 - .L_146)
	.align		4
.L_146:
        /*0088*/ 	.word	index@(.nv.constant0._Z14gaussConvolve1PdS_PiP5Imageii)
        /*008c*/ 	.short	0x0380
        /*008e*/ 	.short	0x0028


	//----- nvinfo : EIATTR_SW_WAR
	.align		4
.L_147:
        /*0090*/ 	.byte	0x04, 0x36
        /*0092*/ 	.short	(.L_149 - .L_148)
.L_148:
        /*0094*/ 	.word	0x00000008
.L_149:


//--------------------- .nv.info._Z20radialSymmetryKernelPdS_S_S_S_iii --------------------------
	.section	.nv.info._Z20radialSymmetryKernelPdS_S_S_S_iii,"",@"SHT_CUDA_INFO"
	.sectionflags	@""
	.align	4


	//----- nvinfo : EIATTR_CUDA_API_VERSION
	.align		4
        /*0000*/ 	.byte	0x04, 0x37
        /*0002*/ 	.short	(.L_151 - .L_150)
.L_150:
        /*0004*/ 	.word	0x00000082


	//----- nvinfo : EIATTR_KPARAM_INFO
	.align		4
.L_151:
        /*0008*/ 	.byte	0x04, 0x17
        /*000a*/ 	.short	(.L_153 - .L_152)
.L_152:
        /*000c*/ 	.word	0x00000000
        /*0010*/ 	.short	0x0007
        /*0012*/ 	.short	0x0030
        /*0014*/ 	.byte	0x00, 0xf0, 0x11, 0x00


	//----- nvinfo : EIATTR_KPARAM_INFO
	.align		4
.L_153:
        /*0018*/ 	.byte	0x04, 0x17
        /*001a*/ 	.short	(.L_155 - .L_154)
.L_154:
        /*001c*/ 	.word	0x00000000
        /*0020*/ 	.short	0x0006
        /*0022*/ 	.short	0x002c
        /*0024*/ 	.byte	0x00, 0xf0, 0x11, 0x00


	//----- nvinfo : EIATTR_KPARAM_INFO
	.align		4
.L_155:
        /*0028*/ 	.byte	0x04, 0x17
        /*002a*/ 	.short	(.L_157 - .L_156)
.L_156:
        /*002c*/ 	.word	0x00000000
        /*0030*/ 	.short	0x0005
        /*0032*/ 	.short	0x0028
        /*0034*/ 	.byte	0x00, 0xf0, 0x11, 0x00


	//----- nvinfo : EIATTR_KPARAM_INFO
	.align		4
.L_157:
        /*0038*/ 	.byte	0x04, 0x17
        /*003a*/ 	.short	(.L_159 - .L_158)
.L_158:
        /*003c*/ 	.word	0x00000000
        /*0040*/ 	.short	0x0004
        /*0042*/ 	.short	0x0020
        /*0044*/ 	.byte	0x00, 0xf5, 0x21, 0x00


	//----- nvinfo : EIATTR_KPARAM_INFO
	.align		4
.L_159:
        /*0048*/ 	.byte	0x04, 0x17
        /*004a*/ 	.short	(.L_161 - .L_160)
.L_160:
        /*004c*/ 	.word	0x00000000
        /*0050*/ 	.short	0x0003
        /*0052*/ 	.short	0x0018
        /*0054*/ 	.byte	0x00, 0xf5, 0x21, 0x00


	//----- nvinfo : EIATTR_KPARAM_INFO
	.align		4
.L_161:
        /*0058*/ 	.byte	0x04, 0x17
        /*005a*/ 	.short	(.L_163 - .L_162)
.L_162:
        /*005c*/ 	.word	0x00000000
        /*0060*/ 	.short	0x0002
        /*0062*/ 	.short	0x0010
        /*0064*/ 	.byte	0x00, 0xf5, 0x21, 0x00


	//----- nvinfo : EIATTR_KPARAM_INFO
	.align		4
.L_163:
        /*0068*/ 	.byte	0x04, 0x17
        /*006a*/ 	.short	(.L_165 - .L_164)
.L_164:
        /*006c*/ 	.word	0x00000000
        /*0070*/ 	.short	0x0001
        /*0072*/ 	.short	0x0008
        /*0074*/ 	.byte	0x00, 0xf5, 0x21, 0x00


	//----- nvinfo : EIATTR_KPARAM_INFO
	.align		4
.L_165:
        /*0078*/ 	.byte	0x04, 0x17
        /*007a*/ 	.short	(.L_167 - .L_166)
.L_166:
        /*007c*/ 	.word	0x00000000
        /*0080*/ 	.short	0x0000
        /*0082*/ 	.short	0x0000
        /*0084*/ 	.byte	0x00, 0xf5, 0x21, 0x00


	//----- nvinfo : EIATTR_SPARSE_MMA_MASK
	.align		4
.L_167:
        /*0088*/ 	.byte	0x03, 0x50
        /*008a*/ 	.short	0x0000


	//----- nvinfo : EIATTR_MAXREG_COUNT
	.align		4
        /*008c*/ 	.byte	0x03, 0x1b
        /*008e*/ 	.short	0x00ff


	//----- nvinfo : EIATTR_MERCURY_ISA_VERSION
	.align		4
        /*0090*/ 	.byte	0x03, 0x5f
        /*0092*/ 	.short	0x0101


	//----- nvinfo : EIATTR_VRC_CTA_INIT_COUNT
	.align		4
        /*0094*/ 	.byte	0x02, 0x4a
	.zero		1
	.zero		1


	//----- nvinfo : EIATTR_EXIT_INSTR_OFFSETS
	.align		4
        /*0098*/ 	.byte	0x04, 0x1c
        /*009a*/ 	.short	(.L_169 - .L_168)


	//   ....[0]....
.L_168:
        /*009c*/ 	.word	0x000000c0


	//   ....[1]....
        /*00a0*/ 	.word	0x00000130


	//   ....[2]....
        /*00a4*/ 	.word	0x00000480


	//   ....[3]....
        /*00a8*/ 	.word	0x00000a00


	//----- nvinfo : EIATTR_CRS_STACK_SIZE
	.align		4
.L_169:
        /*00ac*/ 	.byte	0x04, 0x1e
        /*00ae*/ 	.short	(.L_171 - .L_170)
.L_170:
        /*00b0*/ 	.word	0x00000000


	//----- nvinfo : EIATTR_CBANK_PARAM_SIZE
	.align		4
.L_171:
        /*00b4*/ 	.byte	0x03, 0x19
        /*00b6*/ 	.short	0x0034


	//----- nvinfo : EIATTR_PARAM_CBANK
	.align		4
        /*00b8*/ 	.byte	0x04, 0x0a
        /*00ba*/ 	.short	(.L_173 - .L_172)
	.align		4
.L_172:
        /*00bc*/ 	.word	index@(.nv.constant0._Z20radialSymmetryKernelPdS_S_S_S_iii)
        /*00c0*/ 	.short	0x0380
        /*00c2*/ 	.short	0x0034


	//----- nvinfo : EIATTR_SW_WAR
	.align		4
.L_173:
        /*00c4*/ 	.byte	0x04, 0x36
        /*00c6*/ 	.short	(.L_175 - .L_174)
.L_174:
        /*00c8*/ 	.word	0x00000008
.L_175:


//--------------------- .nv.info._Z14gradientKernelPdS_S_S_S_ii --------------------------
	.section	.nv.info._Z14gradientKernelPdS_S_S_S_ii,"",@"SHT_CUDA_INFO"
	.sectionflags	@""
	.align	4


	//----- nvinfo : EIATTR_CUDA_API_VERSION
	.align		4
        /*0000*/ 	.byte	0x04, 0x37
        /*0002*/ 	.short	(.L_177 - .L_176)
.L_176:
        /*0004*/ 	.word	0x00000082


	//----- nvinfo : EIATTR_KPARAM_INFO
	.align		4
.L_177:
        /*0008*/ 	.byte	0x04, 0x17
        /*000a*/ 	.short	(.L_179 - .L_178)
.L_178:
        /*000c*/ 	.word	0x00000000
        /*0010*/ 	.short	0x0006
        /*0012*/ 	.short	0x002c
        /*0014*/ 	.byte	0x00, 0xf0, 0x11, 0x00


	//----- nvinfo : EIATTR_KPARAM_INFO
	.align		4
.L_179:
        /*0018*/ 	.byte	0x04, 0x17
        /*001a*/ 	.short	(.L_181 - .L_180)
.L_180:
        /*001c*/ 	.word	0x00000000
        /*0020*/ 	.short	0x0005
        /*0022*/ 	.short	0x0028
        /*0024*/ 	.byte	0x00, 0xf0, 0x11, 0x00


	//----- nvinfo : EIATTR_KPARAM_INFO
	.align		4
.L_181:
        /*0028*/ 	.byte	0x04, 0x17
        /*002a*/ 	.short	(.L_183 - .L_182)
.L_182:
        /*002c*/ 	.word	0x00000000
        /*0030*/ 	.short	0x0004
        /*0032*/ 	.short	0x0020
        /*0034*/ 	.byte	0x00, 0xf5, 0x21, 0x00


	//----- nvinfo : EIATTR_KPARAM_INFO
	.align		4
.L_183:
        /*0038*/ 	.byte	0x04, 0x17
        /*003a*/ 	.short	(.L_185 - .L_184)
.L_184:
        /*003c*/ 	.word	0x00000000
        /*0040*/ 	.short	0x0003
        /*0042*/ 	.short	0x0018
        /*0044*/ 	.byte	0x00, 0xf5, 0x21, 0x00


	//----- nvinfo : EIATTR_KPARAM_INFO
	.align		4
.L_185:
        /*0048*/ 	.byte	0x04, 0x17
        /*004a*/ 	.short	(.L_187 - .L_186)
.L_186:
        /*004c*/ 	.word	0x00000000
        /*0050*/ 	.short	0x0002
        /*0052*/ 	.short	0x0010
        /*0054*/ 	.byte	0x00, 0xf5, 0x21, 0x00


	//----- nvinfo : EIATTR_KPARAM_INFO
	.align		4
.L_187:
        /*0058*/ 	.byte	0x04, 0x17
        /*005a*/ 	.short	(.L_189 - .L_188)
.L_188:
        /*005c*/ 	.word	0x00000000
        /*0060*/ 	.short	0x0001
        /*0062*/ 	.short	0x0008
        /*0064*/ 	.byte	0x00, 0xf5, 0x21, 0x00


	//----- nvinfo : EIATTR_KPARAM_INFO
	.align		4
.L_189:
        /*0068*/ 	.byte	0x04, 0x17
        /*006a*/ 	.short	(.L_191 - .L_190)
.L_190:
        /*006c*/ 	.word	0x00000000
        /*0070*/ 	.short	0x0000
        /*0072*/ 	.short	0x0000
        /*0074*/ 	.byte	0x00, 0xf5, 0x21, 0x00


	//----- nvinfo : EIATTR_SPARSE_MMA_MASK
	.align		4
.L_191:
        /*0078*/ 	.byte	0x03, 0x50
        /*007a*/ 	.short	0x0000


	//----- nvinfo : EIATTR_MAXREG_COUNT
	.align		4
        /*007c*/ 	.byte	0x03, 0x1b
        /*007e*/ 	.short	0x00ff


	//----- nvinfo : EIATTR_MERCURY_ISA_VERSION
	.align		4
        /*0080*/ 	.byte	0x03, 0x5f
        /*0082*/ 	.short	0x0101


	//----- nvinfo : EIATTR_VRC_CTA_INIT_COUNT
	.align		4
        /*0084*/ 	.byte	0x02, 0x4a
	.zero		1
	.zero		1


	//----- nvinfo : EIATTR_EXIT_INSTR_OFFSETS
	.align		4
        /*0088*/ 	.byte	0x04, 0x1c
        /*008a*/ 	.short	(.L_193 - .L_192)


	//   ....[0]....
.L_192:
        /*008c*/ 	.word	0x00000100


	//   ....[1]....
        /*0090*/ 	.word	0x000005c0


	//   ....[2]....
        /*0094*/ 	.word	0x00000680


	//----- nvinfo : EIATTR_CRS_STACK_SIZE
	.align		4
.L_193:
        /*0098*/ 	.byte	0x04, 0x1e
        /*009a*/ 	.short	(.L_195 - .L_194)
.L_194:
        /*009c*/ 	.word	0x00000000


	//----- nvinfo : EIATTR_CBANK_PARAM_SIZE
	.align		4
.L_195:
        /*00a0*/ 	.byte	0x03, 0x19
        /*00a2*/ 	.short	0x0030


	//----- nvinfo : EIATTR_PARAM_CBANK
	.align		4
        /*00a4*/ 	.byte	0x04, 0x0a
        /*00a6*/ 	.short	(.L_197 - .L_196)
	.align		4
.L_196:
        /*00a8*/ 	.word	index@(.nv.constant0._Z14gradientKernelPdS_S_S_S_ii)
        /*00ac*/ 	.short	0x0380
        /*00ae*/ 	.short	0x0030


	//----- nvinfo : EIATTR_SW_WAR
	.align		4
.L_197:
        /*00b0*/ 	.byte	0x04, 0x36
        /*00b2*/ 	.short	(.L_199 - .L_198)
.L_198:
        /*00b4*/ 	.word	0x00000008
.L_199:


//--------------------- .nv.info._Z15grayscaleKernelP5PixelPdii --------------------------
	.section	.nv.info._Z15grayscaleKernelP5PixelPdii,"",@"SHT_CUDA_INFO"
	.sectionflags	@""
	.align	4


	//----- nvinfo : EIATTR_CUDA_API_VERSION
	.align		4
        /*0000*/ 	.byte	0x04, 0x37
        /*0002*/ 	.short	(.L_201 - .L_200)
.L_200:
        /*0004*/ 	.word	0x00000082


	//----- nvinfo : EIATTR_KPARAM_INFO
	.align		4
.L_201:
        /*0008*/ 	.byte	0x04, 0x17
        /*000a*/ 	.short	(.L_203 - .L_202)
.L_202:
        /*000c*/ 	.word	0x00000000
        /*0010*/ 	.short	0x0003
        /*0012*/ 	.short	0x0014
        /*0014*/ 	.byte	0x00, 0xf0, 0x11, 0x00


	//----- nvinfo : EIATTR_KPARAM_INFO
	.align		4
.L_203:
        /*0018*/ 	.byte	0x04, 0x17
        /*001a*/ 	.short	(.L_205 - .L_204)
.L_204:
        /*001c*/ 	.word	0x00000000
        /*0020*/ 	.short	0x0002
        /*0022*/ 	.short	0x0010
        /*0024*/ 	.byte	0x00, 0xf0, 0x11, 0x00


	//----- nvinfo : EIATTR_KPARAM_INFO
	.align		4
.L_205:
        /*0028*/ 	.byte	0x04, 0x17
        /*002a*/ 	.short	(.L_207 - .L_206)
.L_206:
        /*002c*/ 	.word	0x00000000
        /*0030*/ 	.short	0x0001
        /*0032*/ 	.short	0x0008
        /*0034*/ 	.byte	0x00, 0xf5, 0x21, 0x00


	//----- nvinfo : EIATTR_KPARAM_INFO
	.align		4
.L_207:
        /*0038*/ 	.byte	0x04, 0x17
        /*003a*/ 	.short	(.L_209 - .L_208)
.L_208:
        /*003c*/ 	.word	0x00000000
        /*0040*/ 	.short	0x0000
        /*0042*/ 	.short	0x0000
        /*0044*/ 	.byte	0x00, 0xf5, 0x21, 0x00


	//----- nvinfo : EIATTR_SPARSE_MMA_MASK
	.align		4
.L_209:
        /*0048*/ 	.byte	0x03, 0x50
        /*004a*/ 	.short	0x0000


	//----- nvinfo : EIATTR_MAXREG_COUNT
	.align		4
        /*004c*/ 	.byte	0x03, 0x1b
        /*004e*/ 	.short	0x00ff


	//----- nvinfo : EIATTR_MERCURY_ISA_VERSION
	.align		4
        /*0050*/ 	.byte	0x03, 0x5f
        /*0052*/ 	.short	0x0101


	//----- nvinfo : EIATTR_VRC_CTA_INIT_COUNT
	.align		4
        /*0054*/ 	.byte	0x02, 0x4a
	.zero		1
	.zero		1


	//----- nvinfo : EIATTR_EXIT_INSTR_OFFSETS
	.align		4
        /*0058*/ 	.byte	0x04, 0x1c
        /*005a*/ 	.short	(.L_211 - .L_210)


	//   ....[0]....
.L_210:
        /*005c*/ 	.word	0x000000c0


	//   ....[1]....
        /*0060*/ 	.word	0x00000230


	//----- nvinfo : EIATTR_CBANK_PARAM_SIZE
	.align		4
.L_211:
        /*0064*/ 	.byte	0x03, 0x19
        /*0066*/ 	.short	0x0018


	//----- nvinfo : EIATTR_PARAM_CBANK
	.align		4
        /*0068*/ 	.byte	0x04, 0x0a
        /*006a*/ 	.short	(.L_213 - .L_212)
	.align		4
.L_212:
        /*006c*/ 	.word	index@(.nv.constant0._Z15grayscaleKernelP5PixelPdii)
        /*0070*/ 	.short	0x0380
        /*0072*/ 	.short	0x0018


	//----- nvinfo : EIATTR_SW_WAR
	.align		4
.L_213:
        /*0074*/ 	.byte	0x04, 0x36
        /*0076*/ 	.short	(.L_215 - .L_214)
.L_214:
        /*0078*/ 	.word	0x00000008
.L_215:


//--------------------- .nv.info._Z9NMSKernelPdS_S_ii --------------------------
	.section	.nv.info._Z9NMSKernelPdS_S_ii,"",@"SHT_CUDA_INFO"
	.sectionflags	@""
	.align	4


	//----- nvinfo : EIATTR_CUDA_API_VERSION
	.align		4
        /*0000*/ 	.byte	0x04, 0x37
        /*0002*/ 	.short	(.L_217 - .L_216)
.L_216:
        /*0004*/ 	.word	0x00000082


	//----- nvinfo : EIATTR_KPARAM_INFO
	.align		4
.L_217:
        /*0008*/ 	.byte	0x04, 0x17
        /*000a*/ 	.short	(.L_219 - .L_218)
.L_218:
        /*000c*/ 	.word	0x00000000
        /*0010*/ 	.short	0x0004
        /*0012*/ 	.short	0x001c
        /*0014*/ 	.byte	0x00, 0xf0, 0x11, 0x00


	//----- nvinfo : EIATTR_KPARAM_INFO
	.align		4
.L_219:
        /*0018*/ 	.byte	0x04, 0x17
        /*001a*/ 	.short	(.L_221 - .L_220)
.L_220:
        /*001c*/ 	.word	0x00000000
        /*0020*/ 	.short	0x0003
        /*0022*/ 	.short	0x0018
        /*0024*/ 	.byte	0x00, 0xf0, 0x11, 0x00


	//----- nvinfo : EIATTR_KPARAM_INFO
	.align		4
.L_221:
        /*0028*/ 	.byte	0x04, 0x17
        /*002a*/ 	.short	(.L_223 - .L_222)
.L_222:
        /*002c*/ 	.word	0x00000000
        /*0030*/ 	.short	0x0002
        /*0032*/ 	.short	0x0010
        /*0034*/ 	.byte	0x00, 0xf5, 0x21, 0x00


	//----- nvinfo : EIATTR_KPARAM_INFO
	.align		4
.L_223:
        /*0038*/ 	.byte	0x04, 0x17
        /*003a*/ 	.short	(.L_225 - .L_224)
.L_224:
        /*003c*/ 	.word	0x00000000
        /*0040*/ 	.short	0x0001
        /*0042*/ 	.short	0x0008
        /*0044*/ 	.byte	0x00, 0xf5, 0x21, 0x00


	//----- nvinfo : EIATTR_KPARAM_INFO
	.align		4
.L_225:
        /*0048*/ 	.byte	0x04, 0x17
        /*004a*/ 	.short	(.L_227 - .L_226)
.L_226:
        /*004c*/ 	.word	0x00000000
        /*0050*/ 	.short	0x0000
        /*0052*/ 	.short	0x0000
        /*0054*/ 	.byte	0x00, 0xf5, 0x21, 0x00


	//----- nvinfo : EIATTR_SPARSE_MMA_MASK
	.align		4
.L_227:
        /*0058*/ 	.byte	0x03, 0x50
        /*005a*/ 	.short	0x0000


	//----- nvinfo : EIATTR_MAXREG_COUNT
	.align		4
        /*005c*/ 	.byte	0x03, 0x1b
        /*005e*/ 	.short	0x00ff


	//----- nvinfo : EIATTR_MERCURY_ISA_VERSION
	.align		4
        /*0060*/ 	.byte	0x03, 0x5f
        /*0062*/ 	.short	0x0101


	//----- nvinfo : EIATTR_VRC_CTA_INIT_COUNT
	.align		4
        /*0064*/ 	.byte	0x02, 0x4a
	.zero		1
	.zero		1


	//----- nvinfo : EIATTR_EXIT_INSTR_OFFSETS
	.align		4
        /*0068*/ 	.byte	0x04, 0x1c
        /*006a*/ 	.short	(.L_229 - .L_228)


	//   ....[0]....
.L_228:
        /*006c*/ 	.word	0x00000100


	//   ....[1]....
        /*0070*/ 	.word	0x00000170


	//   ....[2]....
        /*0074*/ 	.word	0x00000510


	//   ....[3]....
        /*0078*/ 	.word	0x00000550


	//----- nvinfo : EIATTR_CRS_STACK_SIZE
	.align		4
.L_229:
        /*007c*/ 	.byte	0x04, 0x1e
        /*007e*/ 	.short	(.L_231 - .L_230)
.L_230:
        /*0080*/ 	.word	0x00000000


	//----- nvinfo : EIATTR_CBANK_PARAM_SIZE
	.align		4
.L_231:
        /*0084*/ 	.byte	0x03, 0x19
        /*0086*/ 	.short	0x0020


	//----- nvinfo : EIATTR_PARAM_CBANK
	.align		4
        /*0088*/ 	.byte	0x04, 0x0a
        /*008a*/ 	.short	(.L_233 - .L_232)
	.align		4
.L_232:
        /*008c*/ 	.word	index@(.nv.constant0._Z9NMSKernelPdS_S_ii)
        /*0090*/ 	.short	0x0380
        /*0092*/ 	.short	0x0020


	//----- nvinfo : EIATTR_SW_WAR
	.align		4
.L_233:
        /*0094*/ 	.byte	0x04, 0x36
        /*0096*/ 	.short	(.L_235 - .L_234)
.L_234:
        /*0098*/ 	.word	0x00000008
.L_235:


//--------------------- .nv.callgraph             --------------------------
	.section	.nv.callgraph,"",@"SHT_CUDA_CALLGRAPH"
	.align	4
	.sectionentsize	8
	.align		4
        /*0000*/ 	.word	0x00000000
	.align		4
        /*0004*/ 	.word	0xffffffff
	.align		4
        /*0008*/ 	.word	0x00000000
	.align		4
        /*000c*/ 	.word	0xfffffffe
	.align		4
        /*0010*/ 	.word	0x00000000
	.align		4
        /*0014*/ 	.word	0xfffffffd
	.align		4
        /*0018*/ 	.word	0x00000000
	.align		4
        /*001c*/ 	.word	0xfffffffc


//--------------------- .nv.constant4             --------------------------
	.section	.nv.constant4,"a",@progbits
	.align	8
	.align		8
.nv.constant4:
        /*0000*/ 	.dword	__cudart_i2opi_d
	.align		8
        /*0008*/ 	.dword	__cudart_sin_cos_coeffs


//--------------------- .text._Z24ellipseResponseMapKernelPdS_S_S_S_S_P5ImagePiS2_ii --------------------------
	.section	.text._Z24ellipseResponseMapKernelPdS_S_S_S_S_P5ImagePiS2_ii,"ax",@progbits
	.align	128
        .global         _Z24ellipseResponseMapKernelPdS_S_S_S_S_P5ImagePiS2_ii
        .type           _Z24ellipseResponseMapKernelPdS_S_S_S_S_P5ImagePiS2_ii,@function
        .size           _Z24ellipseResponseMapKernelPdS_S_S_S_S_P5ImagePiS2_ii,(.L_x_83 - _Z24ellipseResponseMapKernelPdS_S_S_S_S_P5ImagePiS2_ii)
        .other          _Z24ellipseResponseMapKernelPdS_S_S_S_S_P5ImagePiS2_ii,@"STO_CUDA_ENTRY STV_DEFAULT"
_Z24ellipseResponseMapKernelPdS_S_S_S_S_P5ImagePiS2_ii:
.text._Z24ellipseResponseMapKernelPdS_S_S_S_S_P5ImagePiS2_ii:
[----:B------:R-:W0:Y:S01]  /*0000*/  LDC R1, c[0x0][0x37c] ;  /* 0x0000df00ff017b82 */ /* 0x000e220000000800 */
[----:B------:R-:W1:Y:S07]  /*0010*/  S2R R3, SR_TID.Y ;  /* 0x0000000000037919 */ /* 0x000e6e0000002200 */
[----:B------:R-:W2:Y:S01]  /*0020*/  LDC R9, c[0x0][0x360] ;  /* 0x0000d800ff097b82 */ /* 0x000ea20000000800 */
[----:B0-----:R-:W-:Y:S01]  /*0030*/  VIADD R1, R1, 0xffffffd8 ;  /* 0xffffffd801017836 */ /* 0x001fe20000000000 */
[----:B------:R-:W2:Y:S06]  /*0040*/  S2R R0, SR_TID.X ;  /* 0x0000000000007919 */ /* 0x000eac0000002100 */
[----:B------:R-:W1:Y:S08]  /*0050*/  S2UR UR5, SR_CTAID.Y ;  /* 0x00000000000579c3 */ /* 0x000e700000002600 */
[----:B------:R-:W1:Y:S08]  /*0060*/  LDC R10, c[0x0][0x364] ;  /* 0x0000d900ff0a7b82 */ /* 0x000e700000000800 */
[----:B------:R-:W2:Y:S08]  /*0070*/  S2UR UR4, SR_CTAID.X ;  /* 0x00000000000479c3 */ /* 0x000eb00000002500 */
[----:B------:R-:W0:Y:S01]  /*0080*/  LDC.64 R4, c[0x0][0x3c8] ;  /* 0x0000f200ff047b82 */ /* 0x000e220000000a00 */
[----:B-1----:R-:W-:-:S05]  /*0090*/  IMAD R10, R10, UR5, R3 ;  /* 0x000000050a0a7c24 */ /* 0x002fca000f8e0203 */
[----:B------:R-:W-:Y:S01]  /*00a0*/  ISETP.NE.AND P0, PT, R10, RZ, PT ;  /* 0x000000ff0a00720c */ /* 0x000fe20003f05270 */
[----:B--2---:R-:W-:-:S05]  /*00b0*/  IMAD R9, R9, UR4, R0 ;  /* 0x0000000409097c24 */ /* 0x004fca000f8e0200 */
[----:B------:R-:W-:Y:S01]  /*00c0*/  ISETP.LT.OR P0, PT, R9, 0x1, !P0 ;  /* 0x000000010900780c */ /* 0x000fe20004701670 */
[----:B0-----:R-:W-:Y:S02]  /*00d0*/  VIADD R0, R4, 0xffffffff ;  /* 0xffffffff04007836 */ /* 0x001fe40000000000 */
[----:B------:R-:W-:-:S03]  /*00e0*/  VIADD R3, R5, 0xffffffff ;  /* 0xffffffff05037836 */ /* 0x000fc60000000000 */
[----:B------:R-:W-:-:S04]  /*00f0*/  ISETP.GE.OR P0, PT, R9, R0, P0 ;  /* 0x000000000900720c */ /* 0x000fc80000706670 */
[----:B------:R-:W-:-:S13]  /*0100*/  ISETP.GE.OR P0, PT, R10, R3, P0 ;  /* 0x000000030a00720c */ /* 0x000fda0000706670 */
[----:B------:R-:W-:Y:S05]  /*0110*/  @P0 EXIT ;  /* 0x000000000000094d */ /* 0x000fea0003800000 */
[----:B------:R-:W0:Y:S01]  /*0120*/  LDC.64 R6, c[0x0][0x3a0] ;  /* 0x0000e800ff067b82 */ /* 0x000e220000000a00 */
[----:B------:R-:W1:Y:S01]  /*0130*/  LDCU.64 UR4, c[0x0][0x358] ;  /* 0x00006b00ff0477ac */ /* 0x000e620008000a00 */
[----:B------:R-:W-:-:S04]  /*0140*/  IMAD R27, R10, R4, R9 ;  /* 0x000000040a1b7224 */ /* 0x000fc800078e0209 */
[----:B0-----:R-:W-:-:S05]  /*0150*/  IMAD.WIDE R26, R27, 0x8, R6 ;  /* 0x000000081b1a7825 */ /* 0x001fca00078e0206 */
[----:B-1----:R-:W2:Y:S02]  /*0160*/  LDG.E.64 R2, desc[UR4][R26.64] ;  /* 0x000000041a027981 */ /* 0x002ea4000c1e1b00 */
[----:B--2---:R-:W-:-:S14]  /*0170*/  DSETP.NEU.AND P0, PT, R2, RZ, PT ;  /* 0x000000ff0200722a */ /* 0x004fdc0003f0d000 */
[----:B------:R-:W-:Y:S05]  /*0180*/  @!P0 EXIT ;  /* 0x000000000000894d */ /* 0x000fea0003800000 */
[----:B------:R-:W-:Y:S01]  /*0190*/  IMAD R0, R10, R4, R5 ;  /* 0x000000040a007224 */ /* 0x000fe200078e0205 */
[----:B------:R-:W0:Y:S03]  /*01a0*/  LDC.64 R2, c[0x0][0x398] ;  /* 0x0000e600ff027b82 */ /* 0x000e260000000a00 */
[----:B------:R-:W-:-:S06]  /*01b0*/  IMAD.WIDE R6, R0, 0x8, R6 ;  /* 0x0000000800067825 */ /* 0x000fcc00078e0206 */
[----:B------:R-:W2:Y:S01]  /*01c0*/  LDG.E.64 R6, desc[UR4][R6.64] ;  /* 0x0000000406067981 */ /* 0x000ea2000c1e1b00 */
[----:B0-----:R-:W-:-:S05]  /*01d0*/  IMAD.WIDE R2, R0, 0x8, R2 ;  /* 0x0000000800027825 */ /* 0x001fca00078e0202 */
[----:B------:R-:W3:Y:S01]  /*01e0*/  LDG.E.64 R22, desc[UR4][R2.64] ;  /* 0x0000000402167981 */ /* 0x000ee2000c1e1b00 */
[----:B------:R-:W-:Y:S01]  /*01f0*/  IMAD.MOV.U32 R4, RZ, RZ, 0x1 ;  /* 0x00000001ff047424 */ /* 0x000fe200078e00ff */
[----:B------:R-:W-:Y:S01]  /*0200*/  BSSY.RECONVERGENT B0, `(.L_x_0) ;  /* 0x0000014000007945 */ /* 0x000fe20003800200 */
[----:B--2---:R-:W0:Y:S04]  /*0210*/  MUFU.RCP64H R5, R7 ;  /* 0x0000000700057308 */ /* 0x004e280000001800 */
[----:B0-----:R-:W-:Y:S01]  /*0220*/  DFMA R12, -R6, R4, 1 ;  /* 0x3ff00000060c742b */ /* 0x001fe20000000104 */
[----:B---3--:R-:W-:-:S07]  /*0230*/  FSETP.GEU.AND P1, PT, |R23|, 6.5827683646048100446e-37, PT ;  /* 0x036000001700780b */ /* 0x008fce0003f2e200 */
[----:B------:R-:W-:-:S08]  /*0240*/  DFMA R12, R12, R12, R12 ;  /* 0x0000000c0c0c722b */ /* 0x000fd0000000000c */
[----:B------:R-:W-:-:S08]  /*0250*/  DFMA R12, R4, R12, R4 ;  /* 0x0000000c040c722b */ /* 0x000fd00000000004 */
[----:B------:R-:W-:-:S08]  /*0260*/  DFMA R4, -R6, R12, 1 ;  /* 0x3ff000000604742b */ /* 0x000fd0000000010c */
[----:B------:R-:W-:-:S08]  /*0270*/  DFMA R4, R12, R4, R12 ;  /* 0x000000040c04722b */ /* 0x000fd0000000000c */
[----:B------:R-:W-:-:S08]  /*0280*/  DMUL R12, R22, R4 ;  /* 0x00000004160c7228 */ /* 0x000fd00000000000 */
[----:B------:R-:W-:-:S08]  /*0290*/  DFMA R14, -R6, R12, R22 ;  /* 0x0000000c060e722b */ /* 0x000fd00000000116 */
[----:B------:R-:W-:-:S10]  /*02a0*/  DFMA R4, R4, R14, R12 ;  /* 0x0000000e0404722b */ /* 0x000fd4000000000c */
[----:B------:R-:W-:-:S05]  /*02b0*/  FFMA R2, RZ, R7, R5 ;  /* 0x00000007ff027223 */ /* 0x000fca0000000005 */
[----:B------:R-:W-:-:S13]  /*02c0*/  FSETP.GT.AND P0, PT, |R2|, 1.469367938527859385e-39, PT ;  /* 0x001000000200780b */ /* 0x000fda0003f04200 */
[----:B------:R-:W-:Y:S05]  /*02d0*/  @P0 BRA P1, `(.L_x_1) ;  /* 0x0000000000180947 */ /* 0x000fea0000800000 */
[----:B------:R-:W-:Y:S01]  /*02e0*/  IMAD.MOV.U32 R20, RZ, RZ, R6 ;  /* 0x000000ffff147224 */ /* 0x000fe200078e0006 */
[----:B------:R-:W-:Y:S01]  /*02f0*/  MOV R12, 0x320 ;  /* 0x00000320000c7802 */ /* 0x000fe20000000f00 */
[----:B------:R-:W-:-:S07]  /*0300*/  IMAD.MOV.U32 R21, RZ, RZ, R7 ;  /* 0x000000ffff157224 */ /* 0x000fce00078e0007 */
[----:B------:R-:W-:Y:S05]  /*0310*/  CALL.REL.NOINC `($__internal_1_$__cuda_sm20_div_rn_f64_full) ;  /* 0x0000001400cc7944 */ /* 0x000fea0003c00000 */
[----:B------:R-:W-:Y:S02]  /*0320*/  IMAD.MOV.U32 R4, RZ, RZ, R14 ;  /* 0x000000ffff047224 */ /* 0x000fe400078e000e */
[----:B------:R-:W-:-:S07]  /*0330*/  IMAD.MOV.U32 R5, RZ, RZ, R15 ;  /* 0x000000ffff057224 */ /* 0x000fce00078e000f */
.L_x_1:
[----:B------:R-:W-:Y:S05]  /*0340*/  BSYNC.RECONVERGENT B0 ;  /* 0x0000000000007941 */ /* 0x000fea0003800200 */
.L_x_0:
[----:B------:R-:W0:Y:S02]  /*0350*/  LDC.64 R12, c[0x0][0x390] ;  /* 0x0000e400ff0c7b82 */ /* 0x000e240000000a00 */
[----:B0-----:R-:W-:-:S05]  /*0360*/  IMAD.WIDE R12, R0, 0x8, R12 ;  /* 0x00000008000c7825 */ /* 0x001fca00078e020c */
[----:B------:R-:W2:Y:S01]  /*0370*/  LDG.E.64 R22, desc[UR4][R12.64] ;  /* 0x000000040c167981 */ /* 0x000ea2000c1e1b00 */
[----:B------:R-:W0:Y:S01]  /*0380*/  MUFU.RCP64H R3, R7 ;  /* 0x0000000700037308 */ /* 0x000e220000001800 */
[----:B------:R-:W-:Y:S01]  /*0390*/  IMAD.MOV.U32 R2, RZ, RZ, 0x1 ;  /* 0x00000001ff027424 */ /* 0x000fe200078e00ff */
[----:B------:R-:W-:Y:S05]  /*03a0*/  BSSY.RECONVERGENT B0, `(.L_x_2) ;  /* 0x0000013000007945 */ /* 0x000fea0003800200 */
[----:B0-----:R-:W-:-:S08]  /*03b0*/  DFMA R14, -R6, R2, 1 ;  /* 0x3ff00000060e742b */ /* 0x001fd00000000102 */
[----:B------:R-:W-:-:S08]  /*03c0*/  DFMA R14, R14, R14, R14 ;  /* 0x0000000e0e0e722b */ /* 0x000fd0000000000e */
[----:B------:R-:W-:-:S08]  /*03d0*/  DFMA R14, R2, R14, R2 ;  /* 0x0000000e020e722b */ /* 0x000fd00000000002 */
[----:B------:R-:W-:-:S08]  /*03e0*/  DFMA R2, -R6, R14, 1 ;  /* 0x3ff000000602742b */ /* 0x000fd0000000010e */
[----:B------:R-:W-:-:S08]  /*03f0*/  DFMA R16, R14, R2, R14 ;  /* 0x000000020e10722b */ /* 0x000fd0000000000e */
[----:B--2---:R-:W-:Y:S01]  /*0400*/  DMUL R2, R16, R22 ;  /* 0x0000001610027228 */ /* 0x004fe20000000000 */
[----:B------:R-:W-:-:S07]  /*0410*/  FSETP.GEU.AND P1, PT, |R23|, 6.5827683646048100446e-37, PT ;  /* 0x036000001700780b */ /* 0x000fce0003f2e200 */
        /* <DEDUP_REMOVED lines=11> */
.L_x_3:
[----:B------:R-:W-:Y:S05]  /*04d0*/  BSYNC.RECONVERGENT B0 ;  /* 0x0000000000007941 */ /* 0x000fea0003800200 */
.L_x_2:
[----:B------:R-:W0:Y:S01]  /*04e0*/  LDCU UR6, c[0x0][0x3c8] ;  /* 0x00007900ff0677ac */ /* 0x000e220008000800 */
[----:B------:R-:W1:Y:S01]  /*04f0*/  I2F.F64.U32 R10, R10 ;  /* 0x0000000a000a7312 */ /* 0x000e620000201800 */
[----:B------:R-:W-:-:S07]  /*0500*/  IMAD.MOV.U32 R0, RZ, RZ, RZ ;  /* 0x000000ffff007224 */ /* 0x000fce00078e00ff */
[----:B------:R-:W2:Y:S08]  /*0510*/  I2F.F64.U32 R8, R9 ;  /* 0x0000000900087312 */ /* 0x000eb00000201800 */
[----:B01----:R-:W0:Y:S02]  /*0520*/  I2F.F64 R6, UR6 ;  /* 0x0000000600067d12 */ /* 0x003e240008201c00 */
.L_x_26:
[----:B------:R-:W1:Y:S01]  /*0530*/  MUFU.RCP64H R15, 180 ;  /* 0x40668000000f7908 */ /* 0x000e620000001800 */
[----:B------:R-:W-:Y:S01]  /*0540*/  IMAD.MOV.U32 R18, RZ, RZ, 0x0 ;  /* 0x00000000ff127424 */ /* 0x000fe200078e00ff */
[----:B------:R-:W-:Y:S01]  /*0550*/  UMOV UR6, 0x54442d18 ;  /* 0x54442d1800067882 */ /* 0x000fe20000000000 */
[----:B------:R-:W-:Y:S01]  /*0560*/  IMAD.MOV.U32 R19, RZ, RZ, 0x40668000 ;  /* 0x40668000ff137424 */ /* 0x000fe200078e00ff */
[----:B------:R-:W-:Y:S01]  /*0570*/  UMOV UR7, 0x400921fb ;  /* 0x400921fb00077882 */ /* 0x000fe20000000000 */
[----:B------:R-:W-:Y:S01]  /*0580*/  IMAD.MOV.U32 R14, RZ, RZ, 0x1 ;  /* 0x00000001ff0e7424 */ /* 0x000fe200078e00ff */
[----:B------:R-:W-:Y:S01]  /*0590*/  BSSY.RECONVERGENT B0, `(.L_x_4) ;  /* 0x0000017000007945 */ /* 0x000fe20003800200 */
[----:B--2---:R-:W-:Y:S01]  /*05a0*/  IMAD R20, R0, 0x3c, RZ ;  /* 0x0000003c00147824 */ /* 0x004fe200078e02ff */
[----:B------:R-:W-:-:S03]  /*05b0*/  DMUL R30, RZ, +INF ;  /* 0x7ff00000ff1e7828 */ /* 0x000fc60000000000 */
[----:B-1----:R-:W-:-:S08]  /*05c0*/  DFMA R12, R14, -R18, 1 ;  /* 0x3ff000000e0c742b */ /* 0x002fd00000000812 */
[----:B------:R-:W-:Y:S02]  /*05d0*/  DFMA R16, R12, R12, R12 ;  /* 0x0000000c0c10722b */ /* 0x000fe4000000000c */
[----:B------:R-:W1:Y:S06]  /*05e0*/  I2F.F64.U32 R12, R20 ;  /* 0x00000014000c7312 */ /* 0x000e6c0000201800 */
[----:B------:R-:W-:-:S08]  /*05f0*/  DFMA R16, R14, R16, R14 ;  /* 0x000000100e10722b */ /* 0x000fd0000000000e */
[----:B------:R-:W-:Y:S02]  /*0600*/  DFMA R14, R16, -R18, 1 ;  /* 0x3ff00000100e742b */ /* 0x000fe40000000812 */
[----:B-1----:R-:W-:-:S06]  /*0610*/  DMUL R22, R12, UR6 ;  /* 0x000000060c167c28 */ /* 0x002fcc0008000000 */
[----:B------:R-:W-:-:S04]  /*0620*/  DFMA R14, R16, R14, R16 ;  /* 0x0000000e100e722b */ /* 0x000fc80000000010 */
[----:B------:R-:W-:-:S04]  /*0630*/  FSETP.GEU.AND P1, PT, |R23|, 6.5827683646048100446e-37, PT ;  /* 0x036000001700780b */ /* 0x000fc80003f2e200 */
[----:B0-----:R-:W-:-:S08]  /*0640*/  DMUL R28, R22, R14 ;  /* 0x0000000e161c7228 */ /* 0x001fd00000000000 */
[----:B------:R-:W-:-:S08]  /*0650*/  DFMA R12, R28, -180, R22 ;  /* 0xc06680001c0c782b */ /* 0x000fd00000000016 */
[----:B------:R-:W-:-:S10]  /*0660*/  DFMA R28, R14, R12, R28 ;  /* 0x0000000c0e1c722b */ /* 0x000fd4000000001c */
[----:B------:R-:W-:-:S05]  /*0670*/  FFMA R12, RZ, 3.6015625, R29 ;  /* 0x40668000ff0c7823 */ /* 0x000fca000000001d */
[----:B------:R-:W-:-:S13]  /*0680*/  FSETP.GT.AND P0, PT, |R12|, 1.469367938527859385e-39, PT ;  /* 0x001000000c00780b */ /* 0x000fda0003f04200 */
[----:B------:R-:W-:Y:S05]  /*0690*/  @P0 BRA P1, `(.L_x_5) ;  /* 0x0000000000180947 */ /* 0x000fea0000800000 */
[----:B------:R-:W-:Y:S01]  /*06a0*/  IMAD.MOV.U32 R20, RZ, RZ, RZ ;  /* 0x000000ffff147224 */ /* 0x000fe200078e00ff */
[----:B------:R-:W-:Y:S01]  /*06b0*/  MOV R12, 0x6e0 ;  /* 0x000006e0000c7802 */ /* 0x000fe20000000f00 */
[----:B------:R-:W-:-:S07]  /*06c0*/  IMAD.MOV.U32 R21, RZ, RZ, 0x40668000 ;  /* 0x40668000ff157424 */ /* 0x000fce00078e00ff */
[----:B0-2---:R-:W-:Y:S05]  /*06d0*/  CALL.REL.NOINC `($__internal_1_$__cuda_sm20_div_rn_f64_full) ;  /* 0x0000001000dc7944 */ /* 0x005fea0003c00000 */
[----:B------:R-:W-:Y:S02]  /*06e0*/  IMAD.MOV.U32 R28, RZ, RZ, R14 ;  /* 0x000000ffff1c7224 */ /* 0x000fe400078e000e */
[----:B------:R-:W-:-:S07]  /*06f0*/  IMAD.MOV.U32 R29, RZ, RZ, R15 ;  /* 0x000000ffff1d7224 */ /* 0x000fce00078e000f */
.L_x_5:
[----:B------:R-:W-:Y:S05]  /*0700*/  BSYNC.RECONVERGENT B0 ;  /* 0x0000000000007941 */ /* 0x000fea0003800200 */
.L_x_4:
[----:B------:R-:W1:Y:S08]  /*0710*/  LDC.64 R12, c[0x0][0x3b8] ;  /* 0x0000ee00ff0c7b82 */ /* 0x000e700000000a00 */
[----:B------:R-:W3:Y:S01]  /*0720*/  LDC.64 R14, c[0x0][0x3c0] ;  /* 0x0000f000ff0e7b82 */ /* 0x000ee20000000a00 */
[----:B-1----:R1:W5:Y:S04]  /*0730*/  LDG.E R24, desc[UR4][R12.64+0x4] ;  /* 0x000004040c187981 */ /* 0x002368000c1e1900 */
[----:B---3--:R1:W5:Y:S01]  /*0740*/  LDG.E R25, desc[UR4][R14.64+0x4] ;  /* 0x000004040e197981 */ /* 0x008362000c1e1900 */
[----:B------:R-:W-:Y:S01]  /*0750*/  DSETP.NEU.AND P0, PT, R28, +INF , PT ;  /* 0x7ff000001c00742a */ /* 0x000fe20003f0d000 */
[----:B------:R-:W-:Y:S01]  /*0760*/  BSSY.RECONVERGENT B0, `(.L_x_6) ;  /* 0x000001c000007945 */ /* 0x000fe20003800200 */
[----:B------:R-:W-:-:S12]  /*0770*/  IMAD.MOV.U32 R36, RZ, RZ, 0x1 ;  /* 0x00000001ff247424 */ /* 0x000fd800078e00ff */
[----:B-1----:R-:W-:Y:S05]  /*0780*/  @!P0 BRA `(.L_x_7) ;  /* 0x0000000000648947 */ /* 0x002fea0003800000 */
[----:B------:R-:W-:Y:S01]  /*0790*/  UMOV UR6, 0x6dc9c883 ;  /* 0x6dc9c88300067882 */ /* 0x000fe20000000000 */
[----:B------:R-:W-:Y:S01]  /*07a0*/  UMOV UR7, 0x3fe45f30 ;  /* 0x3fe45f3000077882 */ /* 0x000fe20000000000 */
[C---:B------:R-:W-:Y:S01]  /*07b0*/  DSETP.GE.AND P0, PT, R28.reuse, 2.14748364800000000000e+09, PT ;  /* 0x41e000001c00742a */ /* 0x040fe20003f06000 */
[----:B------:R-:W-:Y:S01]  /*07c0*/  BSSY.RECONVERGENT B1, `(.L_x_8) ;  /* 0x0000014000017945 */ /* 0x000fe20003800200 */
[----:B------:R-:W-:Y:S01]  /*07d0*/  DMUL R12, R28, UR6 ;  /* 0x000000061c0c7c28 */ /* 0x000fe20008000000 */
[----:B------:R-:W-:Y:S01]  /*07e0*/  UMOV UR6, 0x54442d18 ;  /* 0x54442d1800067882 */ /* 0x000fe20000000000 */
[----:B------:R-:W-:-:S08]  /*07f0*/  UMOV UR7, 0x3ff921fb ;  /* 0x3ff921fb00077882 */ /* 0x000fd00000000000 */
[----:B------:R-:W1:Y:S08]  /*0800*/  F2I.F64 R12, R12 ;  /* 0x0000000c000c7311 */ /* 0x000e700000301100 */
[----:B-1----:R-:W1:Y:S02]  /*0810*/  I2F.F64 R30, R12 ;  /* 0x0000000c001e7312 */ /* 0x002e640000201c00 */
[----:B-1----:R-:W-:Y:S01]  /*0820*/  DFMA R14, R30, -UR6, R28 ;  /* 0x800000061e0e7c2b */ /* 0x002fe2000800001c */
[----:B------:R-:W-:Y:S01]  /*0830*/  UMOV UR6, 0x33145c00 ;  /* 0x33145c0000067882 */ /* 0x000fe20000000000 */
[----:B------:R-:W-:-:S06]  /*0840*/  UMOV UR7, 0x3c91a626 ;  /* 0x3c91a62600077882 */ /* 0x000fcc0000000000 */
[----:B------:R-:W-:Y:S01]  /*0850*/  DFMA R14, R30, -UR6, R14 ;  /* 0x800000061e0e7c2b */ /* 0x000fe2000800000e */
[----:B------:R-:W-:Y:S01]  /*0860*/  UMOV UR6, 0x252049c0 ;  /* 0x252049c000067882 */ /* 0x000fe20000000000 */
[----:B------:R-:W-:-:S06]  /*0870*/  UMOV UR7, 0x397b839a ;  /* 0x397b839a00077882 */ /* 0x000fcc0000000000 */
[----:B------:R-:W-:Y:S01]  /*0880*/  DFMA R30, R30, -UR6, R14 ;  /* 0x800000061e1e7c2b */ /* 0x000fe2000800000e */
[----:B------:R-:W-:Y:S10]  /*0890*/  @!P0 BRA `(.L_x_9) ;  /* 0x0000000000188947 */ /* 0x000ff40003800000 */
[----:B------:R-:W-:Y:S01]  /*08a0*/  IMAD.MOV.U32 R14, RZ, RZ, R28 ;  /* 0x000000ffff0e7224 */ /* 0x000fe200078e001c */
[----:B------:R-:W-:Y:S01]  /*08b0*/  MOV R32, 0x8e0 ;  /* 0x000008e000207802 */ /* 0x000fe20000000f00 */
[----:B------:R-:W-:-:S07]  /*08c0*/  IMAD.MOV.U32 R23, RZ, RZ, R29 ;  /* 0x000000ffff177224 */ /* 0x000fce00078e001d */
[----:B0-2--5:R-:W-:Y:S05]  /*08d0*/  CALL.REL.NOINC `($_Z24ellipseResponseMapKernelPdS_S_S_S_S_P5ImagePiS2_ii$__internal_trig_reduction_slowpathd) ;  /* 0x0000001400c47944 */ /* 0x025fea0003c00000 */
[----:B------:R-:W-:Y:S02]  /*08e0*/  IMAD.MOV.U32 R30, RZ, RZ, R14 ;  /* 0x000000ffff1e7224 */ /* 0x000fe400078e000e */
[----:B------:R-:W-:-:S07]  /*08f0*/  IMAD.MOV.U32 R31, RZ, RZ, R15 ;  /* 0x000000ffff1f7224 */ /* 0x000fce00078e000f */
.L_x_9:
[----:B------:R-:W-:Y:S05]  /*0900*/  BSYNC.RECONVERGENT B1 ;  /* 0x0000000000017941 */ /* 0x000fea0003800200 */
.L_x_8:
[----:B------:R-:W-:-:S07]  /*0910*/  VIADD R36, R12, 0x1 ;  /* 0x000000010c247836 */ /* 0x000fce0000000000 */
.L_x_7:
[----:B------:R-:W-:Y:S05]  /*0920*/  BSYNC.RECONVERGENT B0 ;  /* 0x0000000000007941 */ /* 0x000fea0003800200 */
.L_x_6:
[----:B------:R-:W1:Y:S01]  /*0930*/  LDCU.64 UR6, c[0x4][0x8] ;  /* 0x01000100ff0677ac */ /* 0x000e620008000a00 */
[----:B------:R-:W-:-:S05]  /*0940*/  IMAD.SHL.U32 R12, R36, 0x40, RZ ;  /* 0x00000040240c7824 */ /* 0x000fca00078e00ff */
[----:B------:R-:W-:-:S04]  /*0950*/  LOP3.LUT R12, R12, 0x40, RZ, 0xc0, !PT ;  /* 0x000000400c0c7812 */ /* 0x000fc800078ec0ff */
[----:B-1----:R-:W-:-:S05]  /*0960*/  IADD3 R20, P0, PT, R12, UR6, RZ ;  /* 0x000000060c147c10 */ /* 0x002fca000ff1e0ff */
[----:B------:R-:W-:-:S05]  /*0970*/  IMAD.X R21, RZ, RZ, UR7, P0 ;  /* 0x00000007ff157e24 */ /* 0x000fca00080e06ff */
[----:B------:R-:W3:Y:S04]  /*0980*/  LDG.E.128.CONSTANT R12, desc[UR4][R20.64] ;  /* 0x00000004140c7981 */ /* 0x000ee8000c1e9d00 */
[----:B------:R-:W4:Y:S04]  /*0990*/  LDG.E.128.CONSTANT R16, desc[UR4][R20.64+0x10] ;  /* 0x0000100414107981 */ /* 0x000f28000c1e9d00 */
[----:B------:R-:W2:Y:S01]  /*09a0*/  LDG.E.128.CONSTANT R20, desc[UR4][R20.64+0x20] ;  /* 0x0000200414147981 */ /* 0x000ea2000c1e9d00 */
[----:B------:R-:W-:Y:S01]  /*09b0*/  LOP3.LUT R32, R36, 0x1, RZ, 0xc0, !PT ;  /* 0x0000000124207812 */ /* 0x000fe200078ec0ff */
[----:B------:R-:W-:Y:S01]  /*09c0*/  IMAD.MOV.U32 R33, RZ, RZ, 0x3da8ff83 ;  /* 0x3da8ff83ff217424 */ /* 0x000fe200078e00ff */
[----:B------:R-:W-:Y:S01]  /*09d0*/  DMUL R34, R30, R30 ;  /* 0x0000001e1e227228 */ /* 0x000fe20000000000 */
[----:B------:R-:W-:Y:S01]  /*09e0*/  BSSY.RECONVERGENT B0, `(.L_x_10) ;  /* 0x000002e000007945 */ /* 0x000fe20003800200 */
[----:B------:R-:W-:Y:S01]  /*09f0*/  ISETP.NE.U32.AND P0, PT, R32, 0x1, PT ;  /* 0x000000012000780c */ /* 0x000fe20003f05070 */
[----:B------:R-:W-:Y:S01]  /*0a00*/  IMAD.MOV.U32 R32, RZ, RZ, 0x20fd8164 ;  /* 0x20fd8164ff207424 */ /* 0x000fe200078e00ff */
[----:B------:R-:W-:-:S02]  /*0a10*/  DSETP.NEU.AND P1, PT, R28, +INF , PT ;  /* 0x7ff000001c00742a */ /* 0x000fc40003f2d000 */
[----:B------:R-:W-:Y:S02]  /*0a20*/  FSEL R33, -R33, 0.11223486810922622681, !P0 ;  /* 0x3de5db6521217808 */ /* 0x000fe40004000100 */
[----:B------:R-:W-:-:S06]  /*0a30*/  FSEL R32, R32, -8.06006814911005101289e+34, !P0 ;  /* 0xf9785eba20207808 */ /* 0x000fcc0004000000 */
[----:B---3--:R-:W-:Y:S02]  /*0a40*/  DFMA R12, R34, R32, R12 ;  /* 0x00000020220c722b */ /* 0x008fe4000000000c */
[----:B------:R-:W-:-:S06]  /*0a50*/  DMUL R32, RZ, +INF ;  /* 0x7ff00000ff207828 */ /* 0x000fcc0000000000 */
[----:B------:R-:W-:-:S08]  /*0a60*/  DFMA R12, R34, R12, R14 ;  /* 0x0000000c220c722b */ /* 0x000fd0000000000e */
[----:B----4-:R-:W-:-:S08]  /*0a70*/  DFMA R12, R34, R12, R16 ;  /* 0x0000000c220c722b */ /* 0x010fd00000000010 */
[----:B------:R-:W-:-:S08]  /*0a80*/  DFMA R12, R34, R12, R18 ;  /* 0x0000000c220c722b */ /* 0x000fd00000000012 */
[----:B--2---:R-:W-:-:S08]  /*0a90*/  DFMA R12, R34, R12, R20 ;  /* 0x0000000c220c722b */ /* 0x004fd00000000014 */
[----:B------:R-:W-:-:S08]  /*0aa0*/  DFMA R12, R34, R12, R22 ;  /* 0x0000000c220c722b */ /* 0x000fd00000000016 */
[----:B------:R-:W-:Y:S02]  /*0ab0*/  DFMA R30, R12, R30, R30 ;  /* 0x0000001e0c1e722b */ /* 0x000fe4000000001e */
[----:B------:R-:W-:Y:S01]  /*0ac0*/  DFMA R12, R34, R12, 1 ;  /* 0x3ff00000220c742b */ /* 0x000fe2000000000c */
[----:B------:R-:W-:-:S09]  /*0ad0*/  IMAD.MOV.U32 R34, RZ, RZ, RZ ;  /* 0x000000ffff227224 */ /* 0x000fd200078e00ff */
[----:B------:R-:W-:Y:S02]  /*0ae0*/  FSEL R14, R12, R30, !P0 ;  /* 0x0000001e0c0e7208 */ /* 0x000fe40004000000 */
[----:B------:R-:W-:Y:S02]  /*0af0*/  FSEL R15, R13, R31, !P0 ;  /* 0x0000001f0d0f7208 */ /* 0x000fe40004000000 */
[----:B------:R-:W-:-:S04]  /*0b00*/  LOP3.LUT P0, RZ, R36, 0x2, RZ, 0xc0, !PT ;  /* 0x0000000224ff7812 */ /* 0x000fc8000780c0ff */
[----:B------:R-:W-:-:S10]  /*0b10*/  DADD R12, RZ, -R14 ;  /* 0x00000000ff0c7229 */ /* 0x000fd4000000080e */
[----:B------:R-:W-:Y:S02]  /*0b20*/  FSEL R30, R14, R12, !P0 ;  /* 0x0000000c0e1e7208 */ /* 0x000fe40004000000 */
[----:B------:R-:W-:Y:S01]  /*0b30*/  FSEL R31, R15, R13, !P0 ;  /* 0x0000000d0f1f7208 */ /* 0x000fe20004000000 */
[----:B------:R-:W-:Y:S06]  /*0b40*/  @!P1 BRA `(.L_x_11) ;  /* 0x00000000005c9947 */ /* 0x000fec0003800000 */
[----:B------:R-:W-:Y:S01]  /*0b50*/  UMOV UR6, 0x6dc9c883 ;  /* 0x6dc9c88300067882 */ /* 0x000fe20000000000 */
[----:B------:R-:W-:Y:S01]  /*0b60*/  UMOV UR7, 0x3fe45f30 ;  /* 0x3fe45f3000077882 */ /* 0x000fe20000000000 */
[C---:B------:R-:W-:Y:S02]  /*0b70*/  DSETP.GE.AND P0, PT, R28.reuse, 2.14748364800000000000e+09, PT ;  /* 0x41e000001c00742a */ /* 0x040fe40003f06000 */
        /* <DEDUP_REMOVED lines=16> */
[----:B0----5:R-:W-:Y:S05]  /*0c80*/  CALL.REL.NOINC `($_Z24ellipseResponseMapKernelPdS_S_S_S_S_P5ImagePiS2_ii$__internal_trig_reduction_slowpathd) ;  /* 0x0000001000d87944 */ /* 0x021fea0003c00000 */
[----:B------:R-:W-:Y:S02]  /*0c90*/  IMAD.MOV.U32 R34, RZ, RZ, R12 ;  /* 0x000000ffff227224 */ /* 0x000fe400078e000c */
[----:B------:R-:W-:Y:S02]  /*0ca0*/  IMAD.MOV.U32 R32, RZ, RZ, R14 ;  /* 0x000000ffff207224 */ /* 0x000fe400078e000e */
[----:B------:R-:W-:-:S07]  /*0cb0*/  IMAD.MOV.U32 R33, RZ, RZ, R15 ;  /* 0x000000ffff217224 */ /* 0x000fce00078e000f */
.L_x_11:
[----:B------:R-:W-:Y:S05]  /*0cc0*/  BSYNC.RECONVERGENT B0 ;  /* 0x0000000000007941 */ /* 0x000fea0003800200 */
.L_x_10:
[----:B------:R-:W1:Y:S01]  /*0cd0*/  LDCU.64 UR6, c[0x4][0x8] ;  /* 0x01000100ff0677ac */ /* 0x000e620008000a00 */
[----:B------:R-:W-:-:S05]  /*0ce0*/  IMAD.SHL.U32 R12, R34, 0x40, RZ ;  /* 0x00000040220c7824 */ /* 0x000fca00078e00ff */
[----:B------:R-:W-:-:S04]  /*0cf0*/  LOP3.LUT R12, R12, 0x40, RZ, 0xc0, !PT ;  /* 0x000000400c0c7812 */ /* 0x000fc800078ec0ff */
[----:B-1----:R-:W-:-:S05]  /*0d00*/  IADD3 R20, P0, PT, R12, UR6, RZ ;  /* 0x000000060c147c10 */ /* 0x002fca000ff1e0ff */
[----:B------:R-:W-:-:S05]  /*0d10*/  IMAD.X R21, RZ, RZ, UR7, P0 ;  /* 0x00000007ff157e24 */ /* 0x000fca00080e06ff */
[----:B------:R-:W2:Y:S04]  /*0d20*/  LDG.E.128.CONSTANT R12, desc[UR4][R20.64] ;  /* 0x00000004140c7981 */ /* 0x000ea8000c1e9d00 */
[----:B------:R-:W3:Y:S04]  /*0d30*/  LDG.E.128.CONSTANT R16, desc[UR4][R20.64+0x10] ;  /* 0x0000100414107981 */ /* 0x000ee8000c1e9d00 */
[----:B------:R-:W4:Y:S01]  /*0d40*/  LDG.E.128.CONSTANT R20, desc[UR4][R20.64+0x20] ;  /* 0x0000200414147981 */ /* 0x000f22000c1e9d00 */
[----:B------:R-:W-:Y:S01]  /*0d50*/  LOP3.LUT R28, R34, 0x1, RZ, 0xc0, !PT ;  /* 0x00000001221c7812 */ /* 0x000fe200078ec0ff */
[----:B------:R-:W-:Y:S01]  /*0d60*/  IMAD.MOV.U32 R29, RZ, RZ, 0x3da8ff83 ;  /* 0x3da8ff83ff1d7424 */ /* 0x000fe200078e00ff */
[----:B------:R-:W-:Y:S01]  /*0d70*/  DMUL R36, R32, R32 ;  /* 0x0000002020247228 */ /* 0x000fe20000000000 */
[----:B------:R-:W-:Y:S01]  /*0d80*/  BSSY.RECONVERGENT B0, `(.L_x_12) ;  /* 0x000002a000007945 */ /* 0x000fe20003800200 */
[----:B------:R-:W-:Y:S01]  /*0d90*/  ISETP.NE.U32.AND P0, PT, R28, 0x1, PT ;  /* 0x000000011c00780c */ /* 0x000fe20003f05070 */
[----:B------:R-:W-:-:S03]  /*0da0*/  IMAD.MOV.U32 R28, RZ, RZ, 0x20fd8164 ;  /* 0x20fd8164ff1c7424 */ /* 0x000fc600078e00ff */
[----:B------:R-:W-:Y:S02]  /*0db0*/  FSEL R29, -R29, 0.11223486810922622681, !P0 ;  /* 0x3de5db651d1d7808 */ /* 0x000fe40004000100 */
[----:B------:R-:W-:-:S06]  /*0dc0*/  FSEL R28, R28, -8.06006814911005101289e+34, !P0 ;  /* 0xf9785eba1c1c7808 */ /* 0x000fcc0004000000 */
[----:B--2---:R-:W-:-:S08]  /*0dd0*/  DFMA R12, R36, R28, R12 ;  /* 0x0000001c240c722b */ /* 0x004fd0000000000c */
[----:B------:R-:W-:-:S08]  /*0de0*/  DFMA R12, R36, R12, R14 ;  /* 0x0000000c240c722b */ /* 0x000fd0000000000e */
[C---:B---3--:R-:W-:Y:S01]  /*0df0*/  DFMA R12, R36.reuse, R12, R16 ;  /* 0x0000000c240c722b */ /* 0x048fe20000000010 */
[----:B-----5:R-:W-:Y:S07]  /*0e00*/  I2F.F64 R16, R24 ;  /* 0x0000001800107312 */ /* 0x020fee0000201c00 */
[----:B------:R-:W-:-:S08]  /*0e10*/  DFMA R12, R36, R12, R18 ;  /* 0x0000000c240c722b */ /* 0x000fd00000000012 */
[C---:B----4-:R-:W-:Y:S01]  /*0e20*/  DFMA R12, R36.reuse, R12, R20 ;  /* 0x0000000c240c722b */ /* 0x050fe20000000014 */
[----:B------:R-:W-:Y:S07]  /*0e30*/  I2F.F64 R20, R25 ;  /* 0x0000001900147312 */ /* 0x000fee0000201c00 */
[----:B------:R-:W-:Y:S01]  /*0e40*/  DFMA R12, R36, R12, R22 ;  /* 0x0000000c240c722b */ /* 0x000fe20000000016 */
[----:B------:R-:W-:-:S04]  /*0e50*/  IMAD.MOV R22, RZ, RZ, -R25 ;  /* 0x000000ffff167224 */ /* 0x000fc800078e0a19 */
[----:B------:R-:W1:Y:S03]  /*0e60*/  I2F.F64 R18, R22 ;  /* 0x0000001600127312 */ /* 0x000e660000201c00 */
[----:B------:R-:W-:Y:S02]  /*0e70*/  DFMA R32, R12, R32, R32 ;  /* 0x000000200c20722b */ /* 0x000fe40000000020 */
[----:B------:R-:W-:-:S10]  /*0e80*/  DFMA R12, R36, R12, 1 ;  /* 0x3ff00000240c742b */ /* 0x000fd4000000000c */
[----:B------:R-:W-:Y:S02]  /*0e90*/  FSEL R14, R12, R32, !P0 ;  /* 0x000000200c0e7208 */ /* 0x000fe40004000000 */
[----:B------:R-:W-:Y:S02]  /*0ea0*/  FSEL R15, R13, R33, !P0 ;  /* 0x000000210d0f7208 */ /* 0x000fe40004000000 */
[----:B------:R-:W-:-:S04]  /*0eb0*/  LOP3.LUT P0, RZ, R34, 0x2, RZ, 0xc0, !PT ;  /* 0x0000000222ff7812 */ /* 0x000fc8000780c0ff */
[----:B------:R-:W-:-:S10]  /*0ec0*/  DADD R12, RZ, -R14 ;  /* 0x00000000ff0c7229 */ /* 0x000fd4000000080e */
[----:B------:R-:W-:Y:S02]  /*0ed0*/  FSEL R14, R14, R12, !P0 ;  /* 0x0000000c0e0e7208 */ /* 0x000fe40004000000 */
[----:B------:R-:W-:-:S06]  /*0ee0*/  FSEL R15, R15, R13, !P0 ;  /* 0x0000000d0f0f7208 */ /* 0x000fcc0004000000 */
[----:B-1----:R-:W-:Y:S02]  /*0ef0*/  DMUL R12, R14, R18 ;  /* 0x000000120e0c7228 */ /* 0x002fe40000000000 */
[----:B------:R-:W-:Y:S02]  /*0f00*/  DMUL R14, R16, R14 ;  /* 0x0000000e100e7228 */ /* 0x000fe40000000000 */
[C---:B------:R-:W-:Y:S02]  /*0f10*/  DMUL R16, R30.reuse, R16 ;  /* 0x000000101e107228 */ /* 0x040fe40000000000 */
[----:B------:R-:W-:-:S04]  /*0f20*/  DMUL R30, R30, R20 ;  /* 0x000000141e1e7228 */ /* 0x000fc80000000000 */
[----:B------:R-:W-:-:S08]  /*0f30*/  DMUL R18, R12, R14 ;  /* 0x0000000e0c127228 */ /* 0x000fd00000000000 */
[----:B------:R-:W-:-:S06]  /*0f40*/  DFMA R18, R16, R30, -R18 ;  /* 0x0000001e1012722b */ /* 0x000fcc0000000812 */
[----:B------:R-:W1:Y:S04]  /*0f50*/  MUFU.RCP64H R21, R19 ;  /* 0x0000001300157308 */ /* 0x000e680000001800 */
[----:B------:R-:W-:-:S05]  /*0f60*/  VIADD R20, R19, 0x300402 ;  /* 0x0030040213147836 */ /* 0x000fca0000000000 */
[----:B------:R-:W-:Y:S01]  /*0f70*/  FSETP.GEU.AND P0, PT, |R20|, 5.8789094863358348022e-39, PT ;  /* 0x004004021400780b */ /* 0x000fe20003f0e200 */
[----:B-1----:R-:W-:-:S08]  /*0f80*/  DFMA R22, -R18, R20, 1 ;  /* 0x3ff000001216742b */ /* 0x002fd00000000114 */
[----:B------:R-:W-:-:S08]  /*0f90*/  DFMA R22, R22, R22, R22 ;  /* 0x000000161616722b */ /* 0x000fd00000000016 */
[----:B------:R-:W-:-:S08]  /*0fa0*/  DFMA R22, R20, R22, R20 ;  /* 0x000000161416722b */ /* 0x000fd00000000014 */
[----:B------:R-:W-:-:S08]  /*0fb0*/  DFMA R24, -R18, R22, 1 ;  /* 0x3ff000001218742b */ /* 0x000fd00000000116 */
[----:B------:R-:W-:Y:S01]  /*0fc0*/  DFMA R32, R22, R24, R22 ;  /* 0x000000181620722b */ /* 0x000fe20000000016 */
[----:B------:R-:W-:Y:S10]  /*0fd0*/  @P0 BRA `(.L_x_13) ;  /* 0x0000000000100947 */ /* 0x000ff40003800000 */
[----:B------:R-:W-:Y:S02]  /*0fe0*/  LOP3.LUT R24, R19, 0x7fffffff, RZ, 0xc0, !PT ;  /* 0x7fffffff13187812 */ /* 0x000fe400078ec0ff */
[----:B------:R-:W-:-:S03]  /*0ff0*/  MOV R20, 0x1020 ;  /* 0x0000102000147802 */ /* 0x000fc60000000f00 */
[----:B------:R-:W-:-:S07]  /*1000*/  VIADD R24, R24, 0xfff00000 ;  /* 0xfff0000018187836 */ /* 0x000fce0000000000 */
[----:B0-----:R-:W-:Y:S05]  /*1010*/  CALL.REL.NOINC `($__internal_0_$__cuda_sm20_dblrcp_rn_slowpath_v3) ;  /* 0x0000000400ec7944 */ /* 0x001fea0003c00000 */
.L_x_13:
[----:B------:R-:W-:Y:S05]  /*1020*/  BSYNC.RECONVERGENT B0 ;  /* 0x0000000000007941 */ /* 0x000fea0003800200 */
.L_x_12:
[----:B------:R1:W2:Y:S01]  /*1030*/  F2F.F32.F64 R32, R32 ;  /* 0x0000002000207310 */ /* 0x0002a20000301000 */
[----:B------:R-:W3:Y:S01]  /*1040*/  LDCU UR6, c[0x0][0x3c8] ;  /* 0x00007900ff0677ac */ /* 0x000ee20008000800 */
[----:B------:R-:W-:Y:S01]  /*1050*/  BSSY B0, `(.L_x_14) ;  /* 0x0000073000007945 */ /* 0x000fe20003800000 */
[----:B-1----:R-:W-:-:S05]  /*1060*/  IMAD.MOV.U32 R33, RZ, RZ, 0x3a98 ;  /* 0x00003a98ff217424 */ /* 0x002fca00078e00ff */
[----:B--2---:R-:W1:Y:S02]  /*1070*/  F2F.F64.F32 R20, R32 ;  /* 0x0000002000147310 */ /* 0x004e640000201800 */
[-C--:B-1----:R-:W-:Y:S02]  /*1080*/  DMUL R28, R14, -R20.reuse ;  /* 0x800000140e1c7228 */ /* 0x082fe40000000000 */
[-C--:B------:R-:W-:Y:S02]  /*1090*/  DMUL R22, R30, R20.reuse ;  /* 0x000000141e167228 */ /* 0x080fe40000000000 */
[-C--:B------:R-:W-:Y:S02]  /*10a0*/  DMUL R24, R12, -R20.reuse ;  /* 0x800000140c187228 */ /* 0x080fe40000000000 */
[C---:B------:R-:W-:Y:S02]  /*10b0*/  DMUL R20, R16.reuse, R20 ;  /* 0x0000001410147228 */ /* 0x040fe40000000000 */
[----:B------:R-:W-:-:S02]  /*10c0*/  DMUL R18, R16, R28 ;  /* 0x0000001c10127228 */ /* 0x000fc40000000000 */
[----:B------:R-:W-:-:S06]  /*10d0*/  DMUL R28, R14, R28 ;  /* 0x0000001c0e1c7228 */ /* 0x000fcc0000000000 */
[C---:B------:R-:W-:Y:S02]  /*10e0*/  DFMA R18, R12.reuse, R22, -R18 ;  /* 0x000000160c12722b */ /* 0x040fe40000000812 */
[-C--:B------:R-:W-:Y:S02]  /*10f0*/  DMUL R12, R12, R24.reuse ;  /* 0x000000180c0c7228 */ /* 0x080fe40000000000 */
[C---:B------:R-:W-:Y:S02]  /*1100*/  DMUL R24, R30.reuse, R24 ;  /* 0x000000181e187228 */ /* 0x040fe40000000000 */
[----:B------:R-:W-:Y:S02]  /*1110*/  DFMA R28, R30, R22, -R28 ;  /* 0x000000161e1c722b */ /* 0x000fe4000000081c */
[----:B------:R-:W-:Y:S01]  /*1120*/  DMUL R18, R18, R2 ;  /* 0x0000000212127228 */ /* 0x000fe20000000000 */
[----:B------:R-:W-:Y:S01]  /*1130*/  IMAD.MOV.U32 R22, RZ, RZ, 0x1 ;  /* 0x00000001ff167424 */ /* 0x000fe200078e00ff */
[-C--:B------:R-:W-:Y:S01]  /*1140*/  DFMA R16, R16, R20.reuse, -R12 ;  /* 0x000000141010722b */ /* 0x080fe2000000080c */
[----:B------:R-:W-:Y:S01]  /*1150*/  IMAD R12, R0, R33, 0x9f6 ;  /* 0x000009f6000c7424 */ /* 0x000fe200078e0221 */
[----:B------:R-:W-:-:S02]  /*1160*/  DFMA R24, R14, R20, -R24 ;  /* 0x000000140e18722b */ /* 0x000fc40000000818 */
[----:B------:R-:W-:Y:S01]  /*1170*/  DMUL R28, R28, R2 ;  /* 0x000000021c1c7228 */ /* 0x000fe20000000000 */
[----:B---3--:R-:W-:-:S03]  /*1180*/  IMAD R12, R12, UR6, RZ ;  /* 0x000000060c0c7c24 */ /* 0x008fc6000f8e02ff */
[-C--:B------:R-:W-:Y:S01]  /*1190*/  DFMA R18, R16, R4.reuse, R18 ;  /* 0x000000041012722b */ /* 0x080fe20000000012 */
[----:B------:R1:W2:Y:S03]  /*11a0*/  I2F.F64 R20, R12 ;  /* 0x0000000c00147312 */ /* 0x0002a60000201c00 */
[----:B------:R-:W-:-:S11]  /*11b0*/  DFMA R16, R24, R4, R28 ;  /* 0x000000041810722b */ /* 0x000fd6000000001c */
.L_x_25:
[----:B------:R3:W1:Y:S01]  /*11c0*/  I2F.F64.U32 R14, R22 ;  /* 0x00000016000e7312 */ /* 0x0006620000201800 */
[----:B------:R-:W-:Y:S01]  /*11d0*/  BSSY B1, `(.L_x_15) ;  /* 0x000002f000017945 */ /* 0x000fe20003800000 */
[----:B---3--:R-:W-:-:S05]  /*11e0*/  VIADD R22, R22, 0x1 ;  /* 0x0000000116167836 */ /* 0x008fca0000000000 */
[----:B------:R-:W-:Y:S01]  /*11f0*/  ISETP.NE.AND P1, PT, R22, 0x32, PT ;  /* 0x000000321600780c */ /* 0x000fe20003f25270 */
[CCC-:B-1----:R-:W-:Y:S02]  /*1200*/  DFMA R12, R18.reuse, R14.reuse, R10.reuse ;  /* 0x0000000e120c722b */ /* 0x1c2fe4000000000a */
[-C--:B0-----:R-:W-:Y:S02]  /*1210*/  DFMA R28, -R18, R14.reuse, R10 ;  /* 0x0000000e121c722b */ /* 0x081fe4000000010a */
[----:B------:R-:W-:-:S04]  /*1220*/  DFMA R24, -R16, R14, R8 ;  /* 0x0000000e1018722b */ /* 0x000fc80000000108 */
[----:B------:R-:W-:-:S14]  /*1230*/  DSETP.GE.AND P0, PT, R12, RZ, PT ;  /* 0x000000ff0c00722a */ /* 0x000fdc0003f06000 */
[----:B------:R-:W-:Y:S05]  /*1240*/  @!P0 BRA `(.L_x_16) ;  /* 0x00000000009c8947 */ /* 0x000fea0003800000 */
[----:B------:R-:W1:Y:S02]  /*1250*/  LDC.64 R30, c[0x0][0x3b0] ;  /* 0x0000ec00ff1e7b82 */ /* 0x000e640000000a00 */
[----:B-1----:R-:W3:Y:S01]  /*1260*/  LDG.E R32, desc[UR4][R30.64+0x4] ;  /* 0x000004041e207981 */ /* 0x002ee2000c1e1900 */
[----:B------:R-:W-:-:S08]  /*1270*/  DFMA R14, R16, R14, R8 ;  /* 0x0000000e100e722b */ /* 0x000fd00000000008 */
[----:B------:R-:W-:Y:S01]  /*1280*/  DSETP.GE.AND P0, PT, R14, RZ, PT ;  /* 0x000000ff0e00722a */ /* 0x000fe20003f06000 */
[----:B---3--:R-:W1:Y:S05]  /*1290*/  I2F.F64 R32, R32 ;  /* 0x0000002000207312 */ /* 0x008e6a0000201c00 */
[----:B-1----:R-:W-:-:S14]  /*12a0*/  DSETP.GEU.OR P0, PT, R12, R32, !P0 ;  /* 0x000000200c00722a */ /* 0x002fdc000470e400 */
[----:B------:R-:W-:Y:S05]  /*12b0*/  @P0 BRA `(.L_x_16) ;  /* 0x0000000000800947 */ /* 0x000fea0003800000 */
[----:B------:R-:W3:Y:S02]  /*12c0*/  LDG.E R32, desc[UR4][R30.64] ;  /* 0x000000041e207981 */ /* 0x000ee4000c1e1900 */
[----:B---3--:R-:W1:Y:S02]  /*12d0*/  I2F.F64 R32, R32 ;  /* 0x0000002000207312 */ /* 0x008e640000201c00 */
[----:B-1----:R-:W-:-:S14]  /*12e0*/  DSETP.GEU.AND P0, PT, R12, R32, PT ;  /* 0x000000200c00722a */ /* 0x002fdc0003f0e000 */
[----:B------:R-:W-:Y:S05]  /*12f0*/  @P0 BRA `(.L_x_16) ;  /* 0x0000000000700947 */ /* 0x000fea0003800000 */
[----:B0-2---:R-:W-:Y:S01]  /*1300*/  DFMA R12, R6, R12, R20 ;  /* 0x0000000c060c722b */ /* 0x005fe20000000014 */
[----:B------:R-:W0:Y:S07]  /*1310*/  LDC.64 R30, c[0x0][0x388] ;  /* 0x0000e200ff1e7b82 */ /* 0x000e2e0000000a00 */
[----:B------:R-:W-:-:S06]  /*1320*/  DADD R14, R14, R12 ;  /* 0x000000000e0e7229 */ /* 0x000fcc000000000c */
[----:B------:R-:W0:Y:S02]  /*1330*/  F2I.F64.TRUNC R33, R14 ;  /* 0x0000000e00217311 */ /* 0x000e24000030d100 */
[----:B0-----:R-:W-:-:S05]  /*1340*/  IMAD.WIDE R30, R33, 0x8, R30 ;  /* 0x00000008211e7825 */ /* 0x001fca00078e021e */
[----:B------:R0:W5:Y:S01]  /*1350*/  LDG.E.64 R12, desc[UR4][R30.64] ;  /* 0x000000041e0c7981 */ /* 0x000162000c1e1b00 */
[----:B------:R-:W-:Y:S01]  /*1360*/  BSSY B2, `(.L_x_17) ;  /* 0x0000009000027945 */ /* 0x000fe20003800000 */
.L_x_18:
[----:B-----5:R-:W-:Y:S01]  /*1370*/  DADD R14, R12, 1 ;  /* 0x3ff000000c0e7429 */ /* 0x020fe20000000000 */
[----:B------:R-:W-:Y:S09]  /*1380*/  YIELD ;  /* 0x0000000000007946 */ /* 0x000ff20003800000 */
[----:B------:R-:W2:Y:S02]  /*1390*/  ATOMG.E.CAS.64.STRONG.GPU PT, R14, [R30], R12, R14 ;  /* 0x0000000c1e0e73a9 */ /* 0x000ea400001ee50e */
[----:B--2---:R-:W-:Y:S01]  /*13a0*/  ISETP.NE.U32.AND P0, PT, R12, R14, PT ;  /* 0x0000000e0c00720c */ /* 0x004fe20003f05070 */
[----:B------:R-:W-:-:S03]  /*13b0*/  IMAD.MOV.U32 R12, RZ, RZ, R14 ;  /* 0x000000ffff0c7224 */ /* 0x000fc600078e000e */
[----:B------:R-:W-:Y:S01]  /*13c0*/  ISETP.NE.AND.EX P0, PT, R13, R15, PT, P0 ;  /* 0x0000000f0d00720c */ /* 0x000fe20003f05300 */
[----:B------:R-:W-:-:S12]  /*13d0*/  IMAD.MOV.U32 R13, RZ, RZ, R15 ;  /* 0x000000ffff0d7224 */ /* 0x000fd800078e000f */
[----:B------:R-:W-:Y:S05]  /*13e0*/  @P0 BRA `(.L_x_18) ;  /* 0xfffffffc00e00947 */ /* 0x000fea000383ffff */
[----:B------:R-:W-:Y:S05]  /*13f0*/  BSYNC B2 ;  /* 0x0000000000027941 */ /* 0x000fea0003800000 */
.L_x_17:
[----:B------:R-:W1:Y:S01]  /*1400*/  LDC.64 R12, c[0x0][0x380] ;  /* 0x0000e000ff0c7b82 */ /* 0x000e620000000a00 */
[----:B0-----:R0:W5:Y:S01]  /*1410*/  LDG.E.64 R30, desc[UR4][R26.64] ;  /* 0x000000041a1e7981 */ /* 0x001162000c1e1b00 */
[----:B-1----:R-:W-:-:S05]  /*1420*/  IMAD.WIDE R32, R33, 0x8, R12 ;  /* 0x0000000821207825 */ /* 0x002fca00078e020c */
[----:B------:R0:W5:Y:S02]  /*1430*/  LDG.E.64 R12, desc[UR4][R32.64] ;  /* 0x00000004200c7981 */ /* 0x000164000c1e1b00 */
.L_x_19:
[----:B-----5:R-:W-:Y:S01]  /*1440*/  DADD R14, R30, R12 ;  /* 0x000000001e0e7229 */ /* 0x020fe2000000000c */
[----:B------:R-:W-:Y:S09]  /*1450*/  YIELD ;  /* 0x0000000000007946 */ /* 0x000ff20003800000 */
[----:B------:R-:W2:Y:S02]  /*1460*/  ATOMG.E.CAS.64.STRONG.GPU PT, R14, [R32], R12, R14 ;  /* 0x0000000c200e73a9 */ /* 0x000ea400001ee50e */
[----:B--2---:R-:W-:Y:S01]  /*1470*/  ISETP.NE.U32.AND P0, PT, R12, R14, PT ;  /* 0x0000000e0c00720c */ /* 0x004fe20003f05070 */
[----:B------:R-:W-:-:S03]  /*1480*/  IMAD.MOV.U32 R12, RZ, RZ, R14 ;  /* 0x000000ffff0c7224 */ /* 0x000fc600078e000e */
[----:B------:R-:W-:Y:S01]  /*1490*/  ISETP.NE.AND.EX P0, PT, R13, R15, PT, P0 ;  /* 0x0000000f0d00720c */ /* 0x000fe20003f05300 */
[----:B------:R-:W-:-:S12]  /*14a0*/  IMAD.MOV.U32 R13, RZ, RZ, R15 ;  /* 0x000000ffff0d7224 */ /* 0x000fd800078e000f */
[----:B------:R-:W-:Y:S05]  /*14b0*/  @P0 BRA `(.L_x_19) ;  /* 0xfffffffc00e00947 */ /* 0x000fea000383ffff */
.L_x_16:
[----:B------:R-:W-:Y:S05]  /*14c0*/  BSYNC B1 ;  /* 0x0000000000017941 */ /* 0x000fea0003800000 */
.L_x_15:
[----:B------:R-:W-:Y:S01]  /*14d0*/  DSETP.GE.AND P0, PT, R28, RZ, PT ;  /* 0x000000ff1c00722a */ /* 0x000fe20003f06000 */
[----:B------:R-:W-:-:S13]  /*14e0*/  BSSY B1, `(.L_x_20) ;  /* 0x0000028000017945 */ /* 0x000fda0003800000 */
[----:B------:R-:W-:Y:S05]  /*14f0*/  @!P0 BRA `(.L_x_21) ;  /* 0x0000000000988947 */ /* 0x000fea0003800000 */
[----:B------:R-:W1:Y:S02]  /*1500*/  LDC.64 R14, c[0x0][0x3b0] ;  /* 0x0000ec00ff0e7b82 */ /* 0x000e640000000a00 */
[----:B-1----:R-:W3:Y:S01]  /*1510*/  LDG.E R12, desc[UR4][R14.64+0x4] ;  /* 0x000004040e0c7981 */ /* 0x002ee2000c1e1900 */
        /* <DEDUP_REMOVED lines=15> */
.L_x_23:
[----:B-----5:R-:W-:Y:S01]  /*1610*/  DADD R14, R12, -1 ;  /* 0xbff000000c0e7429 */ /* 0x020fe20000000000 */
        /* <DEDUP_REMOVED lines=8> */
.L_x_22:
[----:B------:R-:W1:Y:S01]  /*16a0*/  LDC.64 R28, c[0x0][0x380] ;  /* 0x0000e000ff1c7b82 */ /* 0x000e620000000a00 */
[----:B0-----:R0:W5:Y:S01]  /*16b0*/  LDG.E.64 R24, desc[UR4][R26.64] ;  /* 0x000000041a187981 */ /* 0x001162000c1e1b00 */
[----:B-1----:R-:W-:-:S05]  /*16c0*/  IMAD.WIDE R28, R23, 0x8, R28 ;  /* 0x00000008171c7825 */ /* 0x002fca00078e021c */
[----:B------:R0:W5:Y:S02]  /*16d0*/  LDG.E.64 R12, desc[UR4][R28.64] ;  /* 0x000000041c0c7981 */ /* 0x000164000c1e1b00 */
.L_x_24:
[----:B-----5:R-:W-:Y:S01]  /*16e0*/  DADD R14, -R24, R12 ;  /* 0x00000000180e7229 */ /* 0x020fe2000000010c */
[----:B------:R-:W-:Y:S09]  /*16f0*/  YIELD ;  /* 0x0000000000007946 */ /* 0x000ff20003800000 */
[----:B------:R-:W2:Y:S02]  /*1700*/  ATOMG.E.CAS.64.STRONG.GPU PT, R14, [R28], R12, R14 ;  /* 0x0000000c1c0e73a9 */ /* 0x000ea400001ee50e */
[----:B--2---:R-:W-:Y:S01]  /*1710*/  ISETP.NE.U32.AND P0, PT, R12, R14, PT ;  /* 0x0000000e0c00720c */ /* 0x004fe20003f05070 */
[----:B------:R-:W-:-:S03]  /*1720*/  IMAD.MOV.U32 R12, RZ, RZ, R14 ;  /* 0x000000ffff0c7224 */ /* 0x000fc600078e000e */
[----:B------:R-:W-:Y:S01]  /*1730*/  ISETP.NE.AND.EX P0, PT, R13, R15, PT, P0 ;  /* 0x0000000f0d00720c */ /* 0x000fe20003f05300 */
[----:B------:R-:W-:-:S12]  /*1740*/  IMAD.MOV.U32 R13, RZ, RZ, R15 ;  /* 0x000000ffff0d7224 */ /* 0x000fd800078e000f */
[----:B------:R-:W-:Y:S05]  /*1750*/  @P0 BRA `(.L_x_24) ;  /* 0xfffffffc00e00947 */ /* 0x000fea000383ffff */
.L_x_21:
[----:B------:R-:W-:Y:S05]  /*1760*/  BSYNC B1 ;  /* 0x0000000000017941 */ /* 0x000fea0003800000 */
.L_x_20:
[----:B------:R-:W-:Y:S05]  /*1770*/  @P1 BRA `(.L_x_25) ;  /* 0xfffffff800901947 */ /* 0x000fea000383ffff */
[----:B------:R-:W-:Y:S05]  /*1780*/  BSYNC B0 ;  /* 0x0000000000007941 */ /* 0x000fea0003800000 */
.L_x_14:
[----:B------:R-:W-:-:S05]  /*1790*/  VIADD R0, R0, 0x1 ;  /* 0x0000000100007836 */ /* 0x000fca0000000000 */
[----:B------:R-:W-:-:S13]  /*17a0*/  ISETP.NE.AND P0, PT, R0, 0x6, PT ;  /* 0x000000060000780c */ /* 0x000fda0003f05270 */
[----:B------:R-:W-:Y:S05]  /*17b0*/  @P0 BRA `(.L_x_26) ;  /* 0xffffffec005c0947 */ /* 0x000fea000383ffff */
[----:B------:R-:W-:Y:S05]  /*17c0*/  EXIT ;  /* 0x000000000000794d */ /* 0x000fea0003800000 */
        .weak           $__internal_0_$__cuda_sm20_dblrcp_rn_slowpath_v3
        .type           $__internal_0_$__cuda_sm20_dblrcp_rn_slowpath_v3,@function
        .size           $__internal_0_$__cuda_sm20_dblrcp_rn_slowpath_v3,($__internal_1_$__cuda_sm20_div_rn_f64_full - $__internal_0_$__cuda_sm20_dblrcp_rn_slowpath_v3)
$__internal_0_$__cuda_sm20_dblrcp_rn_slowpath_v3:
[----:B------:R-:W-:Y:S01]  /*17d0*/  DSETP.GTU.AND P0, PT, |R18|, +INF , PT ;  /* 0x7ff000001200742a */ /* 0x000fe20003f0c200 */
[----:B------:R-:W-:-:S13]  /*17e0*/  BSSY.RECONVERGENT B1, `(.L_x_27) ;  /* 0x0000022000017945 */ /* 0x000fda0003800200 */
[----:B------:R-:W-:Y:S05]  /*17f0*/  @P0 BRA `(.L_x_28) ;  /* 0x0000000000780947 */ /* 0x000fea0003800000 */
[----:B------:R-:W-:-:S05]  /*1800*/  LOP3.LUT R21, R19, 0x7fffffff, RZ, 0xc0, !PT ;  /* 0x7fffffff13157812 */ /* 0x000fca00078ec0ff */
[----:B------:R-:W-:-:S05]  /*1810*/  VIADD R22, R21, 0xffffffff ;  /* 0xffffffff15167836 */ /* 0x000fca0000000000 */
[----:B------:R-:W-:-:S13]  /*1820*/  ISETP.GE.U32.AND P0, PT, R22, 0x7fefffff, PT ;  /* 0x7fefffff1600780c */ /* 0x000fda0003f06070 */
[----:B------:R-:W-:Y:S01]  /*1830*/  @P0 LOP3.LUT R23, R19, 0x7ff00000, RZ, 0x3c, !PT ;  /* 0x7ff0000013170812 */ /* 0x000fe200078e3cff */
[----:B------:R-:W-:Y:S01]  /*1840*/  @P0 IMAD.MOV.U32 R22, RZ, RZ, RZ ;  /* 0x000000ffff160224 */ /* 0x000fe200078e00ff */
[----:B------:R-:W-:Y:S06]  /*1850*/  @P0 BRA `(.L_x_29) ;  /* 0x0000000000680947 */ /* 0x000fec0003800000 */
[----:B------:R-:W-:-:S13]  /*1860*/  ISETP.GE.U32.AND P0, PT, R21, 0x1000001, PT ;  /* 0x010000011500780c */ /* 0x000fda0003f06070 */
[----:B------:R-:W-:Y:S05]  /*1870*/  @!P0 BRA `(.L_x_30) ;  /* 0x0000000000348947 */ /* 0x000fea0003800000 */
[----:B------:R-:W-:Y:S02]  /*1880*/  VIADD R23, R19, 0xc0200000 ;  /* 0xc020000013177836 */ /* 0x000fe40000000000 */
[----:B------:R-:W-:Y:S02]  /*1890*/  IMAD.MOV.U32 R22, RZ, RZ, R18 ;  /* 0x000000ffff167224 */ /* 0x000fe400078e0012 */
[----:B------:R-:W0:Y:S04]  /*18a0*/  MUFU.RCP64H R25, R23 ;  /* 0x0000001700197308 */ /* 0x000e280000001800 */
[----:B0-----:R-:W-:-:S08]  /*18b0*/  DFMA R28, -R22, R24, 1 ;  /* 0x3ff00000161c742b */ /* 0x001fd00000000118 */
[----:B------:R-:W-:-:S08]  /*18c0*/  DFMA R28, R28, R28, R28 ;  /* 0x0000001c1c1c722b */ /* 0x000fd0000000001c */
[----:B------:R-:W-:-:S08]  /*18d0*/  DFMA R28, R24, R28, R24 ;  /* 0x0000001c181c722b */ /* 0x000fd00000000018 */
[----:B------:R-:W-:-:S08]  /*18e0*/  DFMA R24, -R22, R28, 1 ;  /* 0x3ff000001618742b */ /* 0x000fd0000000011c */
[----:B------:R-:W-:-:S08]  /*18f0*/  DFMA R24, R28, R24, R28 ;  /* 0x000000181c18722b */ /* 0x000fd0000000001c */
[----:B------:R-:W-:-:S08]  /*1900*/  DMUL R24, R24, 2.2250738585072013831e-308 ;  /* 0x0010000018187828 */ /* 0x000fd00000000000 */
[----:B------:R-:W-:-:S08]  /*1910*/  DFMA R18, -R18, R24, 1 ;  /* 0x3ff000001212742b */ /* 0x000fd00000000118 */
[----:B------:R-:W-:-:S08]  /*1920*/  DFMA R18, R18, R18, R18 ;  /* 0x000000121212722b */ /* 0x000fd00000000012 */
[----:B------:R-:W-:Y:S01]  /*1930*/  DFMA R22, R24, R18, R24 ;  /* 0x000000121816722b */ /* 0x000fe20000000018 */
[----:B------:R-:W-:Y:S10]  /*1940*/  BRA `(.L_x_29) ;  /* 0x00000000002c7947 */ /* 0x000ff40003800000 */
.L_x_30:
[----:B------:R-:W-:-:S06]  /*1950*/  DMUL R18, R18, 8.11296384146066816958e+31 ;  /* 0x4690000012127828 */ /* 0x000fcc0000000000 */
[----:B------:R-:W0:Y:S02]  /*1960*/  MUFU.RCP64H R25, R19 ;  /* 0x0000001300197308 */ /* 0x000e240000001800 */
[----:B0-----:R-:W-:-:S08]  /*1970*/  DFMA R22, -R18, R24, 1 ;  /* 0x3ff000001216742b */ /* 0x001fd00000000118 */
[----:B------:R-:W-:-:S08]  /*1980*/  DFMA R22, R22, R22, R22 ;  /* 0x000000161616722b */ /* 0x000fd00000000016 */
[----:B------:R-:W-:-:S08]  /*1990*/  DFMA R22, R24, R22, R24 ;  /* 0x000000161816722b */ /* 0x000fd00000000018 */
[----:B------:R-:W-:-:S08]  /*19a0*/  DFMA R24, -R18, R22, 1 ;  /* 0x3ff000001218742b */ /* 0x000fd00000000116 */
[----:B------:R-:W-:-:S08]  /*19b0*/  DFMA R22, R22, R24, R22 ;  /* 0x000000181616722b */ /* 0x000fd00000000016 */
[----:B------:R-:W-:Y:S01]  /*19c0*/  DMUL R22, R22, 8.11296384146066816958e+31 ;  /* 0x4690000016167828 */ /* 0x000fe20000000000 */
[----:B------:R-:W-:Y:S10]  /*19d0*/  BRA `(.L_x_29) ;  /* 0x0000000000087947 */ /* 0x000ff40003800000 */
.L_x_28:
[----:B------:R-:W-:Y:S01]  /*19e0*/  LOP3.LUT R23, R19, 0x80000, RZ, 0xfc, !PT ;  /* 0x0008000013177812 */ /* 0x000fe200078efcff */
[----:B------:R-:W-:-:S07]  /*19f0*/  IMAD.MOV.U32 R22, RZ, RZ, R18 ;  /* 0x000000ffff167224 */ /* 0x000fce00078e0012 */
.L_x_29:
[----:B------:R-:W-:Y:S05]  /*1a00*/  BSYNC.RECONVERGENT B1 ;  /* 0x0000000000017941 */ /* 0x000fea0003800200 */
.L_x_27:
[----:B------:R-:W-:Y:S02]  /*1a10*/  IMAD.MOV.U32 R21, RZ, RZ, 0x0 ;  /* 0x00000000ff157424 */ /* 0x000fe400078e00ff */
[----:B------:R-:W-:Y:S02]  /*1a20*/  IMAD.MOV.U32 R32, RZ, RZ, R22 ;  /* 0x000000ffff207224 */ /* 0x000fe400078e0016 */
[----:B------:R-:W-:Y:S01]  /*1a30*/  IMAD.MOV.U32 R33, RZ, RZ, R23 ;  /* 0x000000ffff217224 */ /* 0x000fe200078e0017 */
[----:B------:R-:W-:Y:S06]  /*1a40*/  RET.REL.NODEC R20 `(_Z24ellipseResponseMapKernelPdS_S_S_S_S_P5ImagePiS2_ii) ;  /* 0xffffffe4146c7950 */ /* 0x000fec0003c3ffff */
        .weak           $__internal_1_$__cuda_sm20_div_rn_f64_full
        .type           $__internal_1_$__cuda_sm20_div_rn_f64_full,@function
        .size           $__internal_1_$__cuda_sm20_div_rn_f64_full,($_Z24ellipseResponseMapKernelPdS_S_S_S_S_P5ImagePiS2_ii$__internal_trig_reduction_slowpathd - $__internal_1_$__cuda_sm20_div_rn_f64_full)
$__internal_1_$__cuda_sm20_div_rn_f64_full:
[C---:B------:R-:W-:Y:S01]  /*1a50*/  FSETP.GEU.AND P0, PT, |R21|.reuse, 1.469367938527859385e-39, PT ;  /* 0x001000001500780b */ /* 0x040fe20003f0e200 */
[----:B------:R-:W-:Y:S01]  /*1a60*/  IMAD.MOV.U32 R16, RZ, RZ, 0x1 ;  /* 0x00000001ff107424 */ /* 0x000fe200078e00ff */
[----:B------:R-:W-:Y:S01]  /*1a70*/  LOP3.LUT R18, R21, 0x800fffff, RZ, 0xc0, !PT ;  /* 0x800fffff15127812 */ /* 0x000fe200078ec0ff */
[----:B------:R-:W-:Y:S01]  /*1a80*/  BSSY.RECONVERGENT B1, `(.L_x_31) ;  /* 0x0000054000017945 */ /* 0x000fe20003800200 */
[C---:B------:R-:W-:Y:S02]  /*1a90*/  FSETP.GEU.AND P2, PT, |R23|.reuse, 1.469367938527859385e-39, PT ;  /* 0x001000001700780b */ /* 0x040fe40003f4e200 */
[----:B------:R-:W-:Y:S01]  /*1aa0*/  LOP3.LUT R19, R18, 0x3ff00000, RZ, 0xfc, !PT ;  /* 0x3ff0000012137812 */ /* 0x000fe200078efcff */
[----:B------:R-:W-:Y:S01]  /*1ab0*/  IMAD.MOV.U32 R18, RZ, RZ, R20 ;  /* 0x000000ffff127224 */ /* 0x000fe200078e0014 */
[----:B------:R-:W-:Y:S02]  /*1ac0*/  LOP3.LUT R13, R23, 0x7ff00000, RZ, 0xc0, !PT ;  /* 0x7ff00000170d7812 */ /* 0x000fe400078ec0ff */
[----:B------:R-:W-:-:S03]  /*1ad0*/  LOP3.LUT R34, R21, 0x7ff00000, RZ, 0xc0, !PT ;  /* 0x7ff0000015227812 */ /* 0x000fc600078ec0ff */
[----:B------:R-:W-:Y:S01]  /*1ae0*/  @!P0 DMUL R18, R20, 8.98846567431157953865e+307 ;  /* 0x7fe0000014128828 */ /* 0x000fe20000000000 */
[----:B------:R-:W-:-:S03]  /*1af0*/  ISETP.GE.U32.AND P1, PT, R13, R34, PT ;  /* 0x000000220d00720c */ /* 0x000fc60003f26070 */
[----:B------:R-:W-:Y:S02]  /*1b00*/  @!P2 LOP3.LUT R14, R21, 0x7ff00000, RZ, 0xc0, !PT ;  /* 0x7ff00000150ea812 */ /* 0x000fe400078ec0ff */
[----:B------:R-:W0:Y:S02]  /*1b10*/  MUFU.RCP64H R17, R19 ;  /* 0x0000001300117308 */ /* 0x000e240000001800 */
[----:B------:R-:W-:Y:S01]  /*1b20*/  @!P2 ISETP.GE.U32.AND P3, PT, R13, R14, PT ;  /* 0x0000000e0d00a20c */ /* 0x000fe20003f66070 */
[----:B------:R-:W-:Y:S01]  /*1b30*/  IMAD.MOV.U32 R14, RZ, RZ, 0x1ca00000 ;  /* 0x1ca00000ff0e7424 */ /* 0x000fe200078e00ff */
[----:B------:R-:W-:-:S04]  /*1b40*/  @!P0 LOP3.LUT R34, R19, 0x7ff00000, RZ, 0xc0, !PT ;  /* 0x7ff0000013228812 */ /* 0x000fc800078ec0ff */
[----:B------:R-:W-:-:S04]  /*1b50*/  @!P2 SEL R15, R14, 0x63400000, !P3 ;  /* 0x634000000e0fa807 */ /* 0x000fc80005800000 */
[----:B------:R-:W-:-:S04]  /*1b60*/  @!P2 LOP3.LUT R32, R15, 0x80000000, R23, 0xf8, !PT ;  /* 0x800000000f20a812 */ /* 0x000fc800078ef817 */
[----:B------:R-:W-:Y:S01]  /*1b70*/  @!P2 LOP3.LUT R33, R32, 0x100000, RZ, 0xfc, !PT ;  /* 0x001000002021a812 */ /* 0x000fe200078efcff */
[----:B0-----:R-:W-:Y:S01]  /*1b80*/  DFMA R24, R16, -R18, 1 ;  /* 0x3ff000001018742b */ /* 0x001fe20000000812 */
[----:B------:R-:W-:-:S07]  /*1b90*/  @!P2 IMAD.MOV.U32 R32, RZ, RZ, RZ ;  /* 0x000000ffff20a224 */ /* 0x000fce00078e00ff */
[----:B------:R-:W-:-:S08]  /*1ba0*/  DFMA R24, R24, R24, R24 ;  /* 0x000000181818722b */ /* 0x000fd00000000018 */
[----:B------:R-:W-:Y:S01]  /*1bb0*/  DFMA R24, R16, R24, R16 ;  /* 0x000000181018722b */ /* 0x000fe20000000010 */
[----:B------:R-:W-:Y:S01]  /*1bc0*/  SEL R17, R14, 0x63400000, !P1 ;  /* 0x634000000e117807 */ /* 0x000fe20004800000 */
[----:B------:R-:W-:-:S03]  /*1bd0*/  IMAD.MOV.U32 R16, RZ, RZ, R22 ;  /* 0x000000ffff107224 */ /* 0x000fc600078e0016 */
[----:B------:R-:W-:-:S03]  /*1be0*/  LOP3.LUT R17, R17, 0x800fffff, R23, 0xf8, !PT ;  /* 0x800fffff11117812 */ /* 0x000fc600078ef817 */
[----:B------:R-:W-:-:S03]  /*1bf0*/  DFMA R28, R24, -R18, 1 ;  /* 0x3ff00000181c742b */ /* 0x000fc60000000812 */
[----:B------:R-:W-:-:S05]  /*1c00*/  @!P2 DFMA R16, R16, 2, -R32 ;  /* 0x400000001010a82b */ /* 0x000fca0000000820 */
[----:B------:R-:W-:-:S08]  /*1c10*/  DFMA R24, R24, R28, R24 ;  /* 0x0000001c1818722b */ /* 0x000fd00000000018 */
[----:B------:R-:W-:-:S08]  /*1c20*/  DMUL R28, R24, R16 ;  /* 0x00000010181c7228 */ /* 0x000fd00000000000 */
[----:B------:R-:W-:-:S08]  /*1c30*/  DFMA R32, R28, -R18, R16 ;  /* 0x800000121c20722b */ /* 0x000fd00000000010 */
[----:B------:R-:W-:Y:S01]  /*1c40*/  DFMA R32, R24, R32, R28 ;  /* 0x000000201820722b */ /* 0x000fe2000000001c */
[----:B------:R-:W-:Y:S01]  /*1c50*/  IMAD.MOV.U32 R24, RZ, RZ, R13 ;  /* 0x000000ffff187224 */ /* 0x000fe200078e000d */
[----:B------:R-:W-:Y:S01]  /*1c60*/  @!P2 LOP3.LUT R24, R17, 0x7ff00000, RZ, 0xc0, !PT ;  /* 0x7ff000001118a812 */ /* 0x000fe200078ec0ff */
[----:B------:R-:W-:-:S04]  /*1c70*/  VIADD R25, R34, 0xffffffff ;  /* 0xffffffff22197836 */ /* 0x000fc80000000000 */
[----:B------:R-:W-:-:S05]  /*1c80*/  VIADD R15, R24, 0xffffffff ;  /* 0xffffffff180f7836 */ /* 0x000fca0000000000 */
[----:B------:R-:W-:-:S04]  /*1c90*/  ISETP.GT.U32.AND P0, PT, R15, 0x7feffffe, PT ;  /* 0x7feffffe0f00780c */ /* 0x000fc80003f04070 */
[----:B------:R-:W-:-:S13]  /*1ca0*/  ISETP.GT.U32.OR P0, PT, R25, 0x7feffffe, P0 ;  /* 0x7feffffe1900780c */ /* 0x000fda0000704470 */
[----:B------:R-:W-:Y:S05]  /*1cb0*/  @P0 BRA `(.L_x_32) ;  /* 0x00000000006c0947 */ /* 0x000fea0003800000 */
[----:B------:R-:W-:-:S04]  /*1cc0*/  LOP3.LUT R22, R21, 0x7ff00000, RZ, 0xc0, !PT ;  /* 0x7ff0000015167812 */ /* 0x000fc800078ec0ff */
[CC--:B------:R-:W-:Y:S02]  /*1cd0*/  VIADDMNMX R15, R13.reuse, -R22.reuse, 0xb9600000, !PT ;  /* 0xb96000000d0f7446 */ /* 0x0c0fe40007800916 */
[----:B------:R-:W-:Y:S01]  /*1ce0*/  ISETP.GE.U32.AND P0, PT, R13, R22, PT ;  /* 0x000000160d00720c */ /* 0x000fe20003f06070 */
[----:B------:R-:W-:Y:S01]  /*1cf0*/  IMAD.MOV.U32 R22, RZ, RZ, RZ ;  /* 0x000000ffff167224 */ /* 0x000fe200078e00ff */
[----:B------:R-:W-:Y:S02]  /*1d00*/  VIMNMX R13, PT, PT, R15, 0x46a00000, PT ;  /* 0x46a000000f0d7848 */ /* 0x000fe40003fe0100 */
[----:B------:R-:W-:-:S05]  /*1d10*/  SEL R14, R14, 0x63400000, !P0 ;  /* 0x634000000e0e7807 */ /* 0x000fca0004000000 */
[----:B------:R-:W-:-:S04]  /*1d20*/  IMAD.IADD R13, R13, 0x1, -R14 ;  /* 0x000000010d0d7824 */ /* 0x000fc800078e0a0e */
[----:B------:R-:W-:-:S06]  /*1d30*/  VIADD R23, R13, 0x7fe00000 ;  /* 0x7fe000000d177836 */ /* 0x000fcc0000000000 */
[----:B------:R-:W-:-:S10]  /*1d40*/  DMUL R14, R32, R22 ;  /* 0x00000016200e7228 */ /* 0x000fd40000000000 */
[----:B------:R-:W-:-:S13]  /*1d50*/  FSETP.GTU.AND P0, PT, |R15|, 1.469367938527859385e-39, PT ;  /* 0x001000000f00780b */ /* 0x000fda0003f0c200 */
[----:B------:R-:W-:Y:S05]  /*1d60*/  @P0 BRA `(.L_x_33) ;  /* 0x0000000000940947 */ /* 0x000fea0003800000 */
[----:B------:R-:W-:Y:S01]  /*1d70*/  DFMA R16, R32, -R18, R16 ;  /* 0x800000122010722b */ /* 0x000fe20000000010 */
[----:B------:R-:W-:-:S09]  /*1d80*/  IMAD.MOV.U32 R22, RZ, RZ, RZ ;  /* 0x000000ffff167224 */ /* 0x000fd200078e00ff */
[C---:B------:R-:W-:Y:S02]  /*1d90*/  FSETP.NEU.AND P0, PT, R17.reuse, RZ, PT ;  /* 0x000000ff1100720b */ /* 0x040fe40003f0d000 */
[----:B------:R-:W-:-:S04]  /*1da0*/  LOP3.LUT R21, R17, 0x80000000, R21, 0x48, !PT ;  /* 0x8000000011157812 */ /* 0x000fc800078e4815 */
[----:B------:R-:W-:-:S07]  /*1db0*/  LOP3.LUT R23, R21, R23, RZ, 0xfc, !PT ;  /* 0x0000001715177212 */ /* 0x000fce00078efcff */
[----:B------:R-:W-:Y:S05]  /*1dc0*/  @!P0 BRA `(.L_x_33) ;  /* 0x00000000007c8947 */ /* 0x000fea0003800000 */
[----:B------:R-:W-:Y:S01]  /*1dd0*/  IMAD.MOV R17, RZ, RZ, -R13 ;  /* 0x000000ffff117224 */ /* 0x000fe200078e0a0d */
[----:B------:R-:W-:Y:S01]  /*1de0*/  DMUL.RP R22, R32, R22 ;  /* 0x0000001620167228 */ /* 0x000fe20000008000 */
[----:B------:R-:W-:Y:S01]  /*1df0*/  IMAD.MOV.U32 R16, RZ, RZ, RZ ;  /* 0x000000ffff107224 */ /* 0x000fe200078e00ff */
[----:B------:R-:W-:-:S05]  /*1e00*/  IADD3 R13, PT, PT, -R13, -0x43300000, RZ ;  /* 0xbcd000000d0d7810 */ /* 0x000fca0007ffe1ff */
[----:B------:R-:W-:-:S03]  /*1e10*/  DFMA R16, R14, -R16, R32 ;  /* 0x800000100e10722b */ /* 0x000fc60000000020 */
[----:B------:R-:W-:-:S07]  /*1e20*/  LOP3.LUT R21, R23, R21, RZ, 0x3c, !PT ;  /* 0x0000001517157212 */ /* 0x000fce00078e3cff */
[----:B------:R-:W-:-:S04]  /*1e30*/  FSETP.NEU.AND P0, PT, |R17|, R13, PT ;  /* 0x0000000d1100720b */ /* 0x000fc80003f0d200 */
[----:B------:R-:W-:Y:S02]  /*1e40*/  FSEL R14, R22, R14, !P0 ;  /* 0x0000000e160e7208 */ /* 0x000fe40004000000 */
[----:B------:R-:W-:Y:S01]  /*1e50*/  FSEL R15, R21, R15, !P0 ;  /* 0x0000000f150f7208 */ /* 0x000fe20004000000 */
[----:B------:R-:W-:Y:S06]  /*1e60*/  BRA `(.L_x_33) ;  /* 0x0000000000547947 */ /* 0x000fec0003800000 */
.L_x_32:
[----:B------:R-:W-:-:S14]  /*1e70*/  DSETP.NAN.AND P0, PT, R22, R22, PT ;  /* 0x000000161600722a */ /* 0x000fdc0003f08000 */
[----:B------:R-:W-:Y:S05]  /*1e80*/  @P0 BRA `(.L_x_34) ;  /* 0x0000000000440947 */ /* 0x000fea0003800000 */
[----:B------:R-:W-:-:S14]  /*1e90*/  DSETP.NAN.AND P0, PT, R20, R20, PT ;  /* 0x000000141400722a */ /* 0x000fdc0003f08000 */
[----:B------:R-:W-:Y:S05]  /*1ea0*/  @P0 BRA `(.L_x_35) ;  /* 0x0000000000300947 */ /* 0x000fea0003800000 */
[----:B------:R-:W-:Y:S01]  /*1eb0*/  ISETP.NE.AND P0, PT, R24, R34, PT ;  /* 0x000000221800720c */ /* 0x000fe20003f05270 */
[----:B------:R-:W-:Y:S02]  /*1ec0*/  IMAD.MOV.U32 R14, RZ, RZ, 0x0 ;  /* 0x00000000ff0e7424 */ /* 0x000fe400078e00ff */
[----:B------:R-:W-:-:S10]  /*1ed0*/  IMAD.MOV.U32 R15, RZ, RZ, -0x80000 ;  /* 0xfff80000ff0f7424 */ /* 0x000fd400078e00ff */
[----:B------:R-:W-:Y:S05]  /*1ee0*/  @!P0 BRA `(.L_x_33) ;  /* 0x0000000000348947 */ /* 0x000fea0003800000 */
[----:B------:R-:W-:Y:S02]  /*1ef0*/  ISETP.NE.AND P0, PT, R24, 0x7ff00000, PT ;  /* 0x7ff000001800780c */ /* 0x000fe40003f05270 */
[----:B------:R-:W-:Y:S02]  /*1f00*/  LOP3.LUT R15, R23, 0x80000000, R21, 0x48, !PT ;  /* 0x80000000170f7812 */ /* 0x000fe400078e4815 */
[----:B------:R-:W-:-:S13]  /*1f10*/  ISETP.EQ.OR P0, PT, R34, RZ, !P0 ;  /* 0x000000ff2200720c */ /* 0x000fda0004702670 */
[----:B------:R-:W-:Y:S01]  /*1f20*/  @P0 LOP3.LUT R13, R15, 0x7ff00000, RZ, 0xfc, !PT ;  /* 0x7ff000000f0d0812 */ /* 0x000fe200078efcff */
[----:B------:R-:W-:Y:S02]  /*1f30*/  @!P0 IMAD.MOV.U32 R14, RZ, RZ, RZ ;  /* 0x000000ffff0e8224 */ /* 0x000fe400078e00ff */
[----:B------:R-:W-:Y:S02]  /*1f40*/  @P0 IMAD.MOV.U32 R14, RZ, RZ, RZ ;  /* 0x000000ffff0e0224 */ /* 0x000fe400078e00ff */
[----:B------:R-:W-:Y:S01]  /*1f50*/  @P0 IMAD.MOV.U32 R15, RZ, RZ, R13 ;  /* 0x000000ffff0f0224 */ /* 0x000fe200078e000d */
[----:B------:R-:W-:Y:S06]  /*1f60*/  BRA `(.L_x_33) ;  /* 0x0000000000147947 */ /* 0x000fec0003800000 */
.L_x_35:
[----:B------:R-:W-:Y:S01]  /*1f70*/  LOP3.LUT R15, R21, 0x80000, RZ, 0xfc, !PT ;  /* 0x00080000150f7812 */ /* 0x000fe200078efcff */
[----:B------:R-:W-:Y:S01]  /*1f80*/  IMAD.MOV.U32 R14, RZ, RZ, R20 ;  /* 0x000000ffff0e7224 */ /* 0x000fe200078e0014 */
[----:B------:R-:W-:Y:S06]  /*1f90*/  BRA `(.L_x_33) ;  /* 0x0000000000087947 */ /* 0x000fec0003800000 */
.L_x_34:
[----:B------:R-:W-:Y:S01]  /*1fa0*/  LOP3.LUT R15, R23, 0x80000, RZ, 0xfc, !PT ;  /* 0x00080000170f7812 */ /* 0x000fe200078efcff */
[----:B------:R-:W-:-:S07]  /*1fb0*/  IMAD.MOV.U32 R14, RZ, RZ, R22 ;  /* 0x000000ffff0e7224 */ /* 0x000fce00078e0016 */
.L_x_33:
[----:B------:R-:W-:Y:S05]  /*1fc0*/  BSYNC.RECONVERGENT B1 ;  /* 0x0000000000017941 */ /* 0x000fea0003800200 */
.L_x_31:
[----:B------:R-:W-:-:S04]  /*1fd0*/  IMAD.MOV.U32 R13, RZ, RZ, 0x0 ;  /* 0x00000000ff0d7424 */ /* 0x000fc800078e00ff */
[----:B------:R-:W-:Y:S05]  /*1fe0*/  RET.REL.NODEC R12 `(_Z24ellipseResponseMapKernelPdS_S_S_S_S_P5ImagePiS2_ii) ;  /* 0xffffffe00c047950 */ /* 0x000fea0003c3ffff */
        .type           $_Z24ellipseResponseMapKernelPdS_S_S_S_S_P5ImagePiS2_ii$__internal_trig_reduction_slowpathd,@function
        .size           $_Z24ellipseResponseMapKernelPdS_S_S_S_S_P5ImagePiS2_ii$__internal_trig_reduction_slowpathd,(.L_x_83 - $_Z24ellipseResponseMapKernelPdS_S_S_S_S_P5ImagePiS2_ii$__internal_trig_reduction_slowpathd)
$_Z24ellipseResponseMapKernelPdS_S_S_S_S_P5ImagePiS2_ii$__internal_trig_reduction_slowpathd:
[--C-:B------:R-:W-:Y:S01]  /*1ff0*/  SHF.R.U32.HI R22, RZ, 0x14, R23.reuse ;  /* 0x00000014ff167819 */ /* 0x100fe20000011617 */
[----:B------:R-:W-:Y:S02]  /*2000*/  IMAD.MOV.U32 R15, RZ, RZ, R23 ;  /* 0x000000ffff0f7224 */ /* 0x000fe400078e0017 */
[----:B------:R-:W-:Y:S01]  /*2010*/  IMAD.MOV.U32 R12, RZ, RZ, RZ ;  /* 0x000000ffff0c7224 */ /* 0x000fe200078e00ff */
[----:B------:R-:W-:-:S04]  /*2020*/  LOP3.LUT R13, R22, 0x7ff, RZ, 0xc0, !PT ;  /* 0x000007ff160d7812 */ /* 0x000fc800078ec0ff */
[----:B------:R-:W-:-:S13]  /*2030*/  ISETP.NE.AND P0, PT, R13, 0x7ff, PT ;  /* 0x000007ff0d00780c */ /* 0x000fda0003f05270 */
[----:B------:R-:W-:Y:S05]  /*2040*/  @!P0 BRA `(.L_x_36) ;  /* 0x0000000800448947 */ /* 0x000fea0003800000 */
[----:B------:R-:W-:Y:S01]  /*2050*/  VIADD R12, R13, 0xfffffc00 ;  /* 0xfffffc000d0c7836 */ /* 0x000fe20000000000 */
[----:B------:R-:W-:Y:S01]  /*2060*/  BSSY.RECONVERGENT B2, `(.L_x_37) ;  /* 0x000002e000027945 */ /* 0x000fe20003800200 */
[----:B------:R-:W-:-:S03]  /*2070*/  CS2R R16, SRZ ;  /* 0x0000000000107805 */ /* 0x000fc6000001ff00 */
[----:B------:R-:W-:Y:S02]  /*2080*/  SHF.R.U32.HI R21, RZ, 0x6, R12 ;  /* 0x00000006ff157819 */ /* 0x000fe4000001160c */
[----:B------:R-:W-:Y:S02]  /*2090*/  ISETP.GE.U32.AND P0, PT, R12, 0x80, PT ;  /* 0x000000800c00780c */ /* 0x000fe40003f06070 */
[C---:B------:R-:W-:Y:S02]  /*20a0*/  IADD3 R20, PT, PT, -R21.reuse, 0x13, RZ ;  /* 0x0000001315147810 */ /* 0x040fe40007ffe1ff */
[----:B------:R-:W-:Y:S02]  /*20b0*/  IADD3 R18, PT, PT, -R21, 0xf, RZ ;  /* 0x0000000f15127810 */ /* 0x000fe40007ffe1ff */
[----:B------:R-:W-:-:S04]  /*20c0*/  SEL R20, R20, 0x12, P0 ;  /* 0x0000001214147807 */ /* 0x000fc80000000000 */
[----:B------:R-:W-:-:S13]  /*20d0*/  ISETP.GE.AND P0, PT, R18, R20, PT ;  /* 0x000000141200720c */ /* 0x000fda0003f06270 */
[----:B------:R-:W-:Y:S05]  /*20e0*/  @P0 BRA `(.L_x_38) ;  /* 0x0000000000940947 */ /* 0x000fea0003800000 */
[----:B------:R-:W0:Y:S01]  /*20f0*/  LDC.64 R12, c[0x0][0x358] ;  /* 0x0000d600ff0c7b82 */ /* 0x000e220000000a00 */
[C---:B------:R-:W-:Y:S01]  /*2100*/  SHF.L.U64.HI R35, R14.reuse, 0xb, R15 ;  /* 0x0000000b0e237819 */ /* 0x040fe2000001020f */
[----:B------:R-:W-:Y:S01]  /*2110*/  BSSY.RECONVERGENT B3, `(.L_x_39) ;  /* 0x0000021000037945 */ /* 0x000fe20003800200 */
[----:B------:R-:W-:Y:S01]  /*2120*/  IMAD.SHL.U32 R19, R14, 0x800, RZ ;  /* 0x000008000e137824 */ /* 0x000fe200078e00ff */
[----:B------:R-:W-:Y:S01]  /*2130*/  IADD3 R33, PT, PT, RZ, -R21, -R20 ;  /* 0x80000015ff217210 */ /* 0x000fe20007ffe814 */
[----:B------:R-:W-:Y:S01]  /*2140*/  IMAD.MOV.U32 R34, RZ, RZ, RZ ;  /* 0x000000ffff227224 */ /* 0x000fe200078e00ff */
[----:B------:R-:W-:Y:S02]  /*2150*/  CS2R R16, SRZ ;  /* 0x0000000000107805 */ /* 0x000fe4000001ff00 */
[----:B------:R-:W-:-:S07]  /*2160*/  LOP3.LUT R35, R35, 0x80000000, RZ, 0xfc, !PT ;  /* 0x8000000023237812 */ /* 0x000fce00078efcff */
.L_x_40:
[----:B------:R-:W1:Y:S01]  /*2170*/  LDC.64 R14, c[0x4][RZ] ;  /* 0x01000000ff0e7b82 */ /* 0x000e620000000a00 */
[----:B0-----:R-:W-:Y:S02]  /*2180*/  R2UR UR6, R12 ;  /* 0x000000000c0672ca */ /* 0x001fe400000e0000 */
[----:B------:R-:W-:Y:S01]  /*2190*/  R2UR UR7, R13 ;  /* 0x000000000d0772ca */ /* 0x000fe200000e0000 */
[----:B-1----:R-:W-:-:S12]  /*21a0*/  IMAD.WIDE R14, R18, 0x8, R14 ;  /* 0x00000008120e7825 */ /* 0x002fd800078e020e */
[----:B------:R-:W2:Y:S01]  /*21b0*/  LDG.E.64.CONSTANT R14, desc[UR6][R14.64] ;  /* 0x000000060e0e7981 */ /* 0x000ea2000c1e9b00 */
[----:B------:R-:W-:Y:S02]  /*21c0*/  VIADD R33, R33, 0x1 ;  /* 0x0000000121217836 */ /* 0x000fe40000000000 */
[----:B------:R-:W-:Y:S02]  /*21d0*/  VIADD R18, R18, 0x1 ;  /* 0x0000000112127836 */ /* 0x000fe40000000000 */
[----:B--2---:R-:W-:-:S04]  /*21e0*/  IMAD.WIDE.U32 R16, P2, R14, R19, R16 ;  /* 0x000000130e107225 */ /* 0x004fc80007840010 */
[----:B------:R-:W-:Y:S02]  /*21f0*/  IMAD R37, R14, R35, RZ ;  /* 0x000000230e257224 */ /* 0x000fe400078e02ff */
[----:B------:R-:W-:-:S03]  /*2200*/  IMAD R36, R15, R19, RZ ;  /* 0x000000130f247224 */ /* 0x000fc600078e02ff */
[----:B------:R-:W-:Y:S01]  /*2210*/  IADD3 R17, P0, PT, R37, R17, RZ ;  /* 0x0000001125117210 */ /* 0x000fe20007f1e0ff */
[C---:B------:R-:W-:Y:S02]  /*2220*/  IMAD R37, R34.reuse, 0x8, R1 ;  /* 0x0000000822257824 */ /* 0x040fe400078e0201 */
[----:B------:R-:W-:Y:S01]  /*2230*/  VIADD R34, R34, 0x1 ;  /* 0x0000000122227836 */ /* 0x000fe20000000000 */
[----:B------:R-:W-:Y:S01]  /*2240*/  IADD3 R17, P1, PT, R36, R17, RZ ;  /* 0x0000001124117210 */ /* 0x000fe20007f3e0ff */
[----:B------:R-:W-:-:S04]  /*2250*/  IMAD.HI.U32 R36, R14, R35, RZ ;  /* 0x000000230e247227 */ /* 0x000fc800078e00ff */
[----:B------:R0:W-:Y:S01]  /*2260*/  STL.64 [R37], R16 ;  /* 0x0000001025007387 */ /* 0x0001e20000100a00 */
[----:B------:R-:W-:-:S04]  /*2270*/  IMAD.HI.U32 R14, R15, R35, RZ ;  /* 0x000000230f0e7227 */ /* 0x000fc800078e00ff */
[----:B0-----:R-:W-:Y:S02]  /*2280*/  IMAD.X R37, RZ, RZ, R36, P2 ;  /* 0x000000ffff257224 */ /* 0x001fe400010e0624 */
[----:B------:R-:W-:-:S04]  /*2290*/  IMAD.HI.U32 R36, R15, R19, RZ ;  /* 0x000000130f247227 */ /* 0x000fc800078e00ff */
[----:B------:R-:W-:Y:S01]  /*22a0*/  IMAD R15, R15, R35, RZ ;  /* 0x000000230f0f7224 */ /* 0x000fe200078e02ff */
[----:B------:R-:W-:-:S04]  /*22b0*/  IADD3.X R36, P0, PT, R36, R37, RZ, P0, !PT ;  /* 0x0000002524247210 */ /* 0x000fc8000071e4ff */
[----:B------:R-:W-:Y:S01]  /*22c0*/  IADD3.X R36, P1, PT, R15, R36, RZ, P1, !PT ;  /* 0x000000240f247210 */ /* 0x000fe20000f3e4ff */
[----:B------:R-:W-:Y:S01]  /*22d0*/  IMAD.X R14, RZ, RZ, R14, P0 ;  /* 0x000000ffff0e7224 */ /* 0x000fe200000e060e */
[----:B------:R-:W-:-:S03]  /*22e0*/  ISETP.NE.AND P0, PT, R33, -0xf, PT ;  /* 0xfffffff12100780c */ /* 0x000fc60003f05270 */
[----:B------:R-:W-:Y:S02]  /*22f0*/  IMAD.X R17, RZ, RZ, R14, P1 ;  /* 0x000000ffff117224 */ /* 0x000fe400008e060e */
[----:B------:R-:W-:-:S08]  /*2300*/  IMAD.MOV.U32 R16, RZ, RZ, R36 ;  /* 0x000000ffff107224 */ /* 0x000fd000078e0024 */
[----:B------:R-:W-:Y:S05]  /*2310*/  @P0 BRA `(.L_x_40) ;  /* 0xfffffffc00940947 */ /* 0x000fea000383ffff */
[----:B------:R-:W-:Y:S05]  /*2320*/  BSYNC.RECONVERGENT B3 ;  /* 0x0000000000037941 */ /* 0x000fea0003800200 */
.L_x_39:
[----:B------:R-:W-:-:S07]  /*2330*/  IMAD.MOV.U32 R18, RZ, RZ, R20 ;  /* 0x000000ffff127224 */ /* 0x000fce00078e0014 */
.L_x_38:
[----:B------:R-:W-:Y:S05]  /*2340*/  BSYNC.RECONVERGENT B2 ;  /* 0x0000000000027941 */ /* 0x000fea0003800200 */
.L_x_37:
[----:B------:R-:W-:Y:S01]  /*2350*/  LOP3.LUT P0, R33, R22, 0x3f, RZ, 0xc0, !PT ;  /* 0x0000003f16217812 */ /* 0x000fe2000780c0ff */
[----:B------:R-:W-:-:S04]  /*2360*/  IMAD.IADD R12, R21, 0x1, R18 ;  /* 0x00000001150c7824 */ /* 0x000fc800078e0212 */
[----:B------:R-:W-:-:S05]  /*2370*/  IMAD.U32 R37, R12, 0x8, R1 ;  /* 0x000000080c257824 */ /* 0x000fca00078e0001 */
[----:B------:R0:W-:Y:S04]  /*2380*/  STL.64 [R37+-0x78], R16 ;  /* 0xffff881025007387 */ /* 0x0001e80000100a00 */
[----:B------:R-:W2:Y:S04]  /*2390*/  @P0 LDL.64 R18, [R1+0x8] ;  /* 0x0000080001120983 */ /* 0x000ea80000100a00 */
[----:B------:R-:W3:Y:S04]  /*23a0*/  LDL.64 R14, [R1+0x10] ;  /* 0x00001000010e7983 */ /* 0x000ee80000100a00 */
[----:B------:R-:W4:Y:S01]  /*23b0*/  LDL.64 R12, [R1+0x18] ;  /* 0x00001800010c7983 */ /* 0x000f220000100a00 */
[----:B------:R-:W-:Y:S01]  /*23c0*/  BSSY.RECONVERGENT B2, `(.L_x_41) ;  /* 0x0000035000027945 */ /* 0x000fe20003800200 */
[----:B--2---:R-:W-:-:S02]  /*23d0*/  @P0 SHF.R.U64 R20, R18, 0x1, R19 ;  /* 0x0000000112140819 */ /* 0x004fc40000001213 */
[----:B------:R-:W-:Y:S02]  /*23e0*/  @P0 SHF.R.U32.HI R22, RZ, 0x1, R19 ;  /* 0x00000001ff160819 */ /* 0x000fe40000011613 */
[----:B------:R-:W-:Y:S02]  /*23f0*/  @P0 LOP3.LUT R19, R33, 0x3f, RZ, 0x3c, !PT ;  /* 0x0000003f21130812 */ /* 0x000fe400078e3cff */
[----:B---3--:R-:W-:Y:S02]  /*2400*/  @P0 SHF.L.U32 R21, R14, R33, RZ ;  /* 0x000000210e150219 */ /* 0x008fe400000006ff */
[----:B0-----:R-:W-:Y:S02]  /*2410*/  @P0 SHF.R.U64 R16, R20, R19, R22 ;  /* 0x0000001314100219 */ /* 0x001fe40000001216 */
[--C-:B------:R-:W-:Y:S02]  /*2420*/  @P0 SHF.R.U32.HI R18, RZ, 0x1, R15.reuse ;  /* 0x00000001ff120819 */ /* 0x100fe4000001160f */
[----:B------:R-:W-:-:S02]  /*2430*/  @P0 SHF.R.U64 R35, R14, 0x1, R15 ;  /* 0x000000010e230819 */ /* 0x000fc4000000120f */
[----:B------:R-:W-:Y:S02]  /*2440*/  @P0 SHF.L.U64.HI R34, R14, R33, R15 ;  /* 0x000000210e220219 */ /* 0x000fe4000001020f */
[----:B------:R-:W-:Y:S02]  /*2450*/  @P0 SHF.R.U32.HI R17, RZ, R19, R22 ;  /* 0x00000013ff110219 */ /* 0x000fe40000011616 */
[----:B------:R-:W-:Y:S02]  /*2460*/  @P0 LOP3.LUT R14, R21, R16, RZ, 0xfc, !PT ;  /* 0x00000010150e0212 */ /* 0x000fe400078efcff */
[----:B----4-:R-:W-:Y:S02]  /*2470*/  @P0 SHF.L.U32 R20, R12, R33, RZ ;  /* 0x000000210c140219 */ /* 0x010fe400000006ff */
[----:B------:R-:W-:Y:S01]  /*2480*/  @P0 SHF.R.U64 R35, R35, R19, R18 ;  /* 0x0000001323230219 */ /* 0x000fe20000001212 */
[----:B------:R-:W-:Y:S01]  /*2490*/  IMAD.SHL.U32 R16, R14, 0x4, RZ ;  /* 0x000000040e107824 */ /* 0x000fe200078e00ff */
[----:B------:R-:W-:-:S02]  /*24a0*/  @P0 LOP3.LUT R15, R34, R17, RZ, 0xfc, !PT ;  /* 0x00000011220f0212 */ /* 0x000fc400078efcff */
[----:B------:R-:W-:Y:S02]  /*24b0*/  @P0 SHF.L.U64.HI R33, R12, R33, R13 ;  /* 0x000000210c210219 */ /* 0x000fe4000001020d */
[----:B------:R-:W-:Y:S02]  /*24c0*/  @P0 SHF.R.U32.HI R18, RZ, R19, R18 ;  /* 0x00000013ff120219 */ /* 0x000fe40000011612 */
[----:B------:R-:W-:Y:S02]  /*24d0*/  @P0 LOP3.LUT R12, R20, R35, RZ, 0xfc, !PT ;  /* 0x00000023140c0212 */ /* 0x000fe400078efcff */
[----:B------:R-:W-:Y:S02]  /*24e0*/  SHF.L.U64.HI R14, R14, 0x2, R15 ;  /* 0x000000020e0e7819 */ /* 0x000fe4000001020f */
[----:B------:R-:W-:Y:S02]  /*24f0*/  @P0 LOP3.LUT R13, R33, R18, RZ, 0xfc, !PT ;  /* 0x00000012210d0212 */ /* 0x000fe400078efcff */
[----:B------:R-:W-:-:S02]  /*2500*/  SHF.L.W.U32.HI R15, R15, 0x2, R12 ;  /* 0x000000020f0f7819 */ /* 0x000fc40000010e0c */
[----:B------:R-:W-:Y:S02]  /*2510*/  IADD3 RZ, P0, PT, RZ, -R16, RZ ;  /* 0x80000010ffff7210 */ /* 0x000fe40007f1e0ff */
[----:B------:R-:W-:Y:S02]  /*2520*/  LOP3.LUT R17, RZ, R14, RZ, 0x33, !PT ;  /* 0x0000000eff117212 */ /* 0x000fe400078e33ff */
[----:B------:R-:W-:Y:S02]  /*2530*/  SHF.L.W.U32.HI R12, R12, 0x2, R13 ;  /* 0x000000020c0c7819 */ /* 0x000fe40000010e0d */
[----:B------:R-:W-:Y:S02]  /*2540*/  LOP3.LUT R18, RZ, R15, RZ, 0x33, !PT ;  /* 0x0000000fff127212 */ /* 0x000fe400078e33ff */
[----:B------:R-:W-:Y:S02]  /*2550*/  IADD3.X R17, P0, PT, RZ, R17, RZ, P0, !PT ;  /* 0x00000011ff117210 */ /* 0x000fe4000071e4ff */
[----:B------:R-:W-:-:S02]  /*2560*/  LOP3.LUT R19, RZ, R12, RZ, 0x33, !PT ;  /* 0x0000000cff137212 */ /* 0x000fc400078e33ff */
[----:B------:R-:W-:Y:S02]  /*2570*/  IADD3.X R18, P1, PT, RZ, R18, RZ, P0, !PT ;  /* 0x00000012ff127210 */ /* 0x000fe4000073e4ff */
[----:B------:R-:W-:-:S03]  /*2580*/  ISETP.GT.U32.AND P2, PT, R15, -0x1, PT ;  /* 0xffffffff0f00780c */ /* 0x000fc60003f44070 */
[----:B------:R-:W-:Y:S01]  /*2590*/  IMAD.X R19, RZ, RZ, R19, P1 ;  /* 0x000000ffff137224 */ /* 0x000fe200008e0613 */
[----:B------:R-:W-:-:S04]  /*25a0*/  ISETP.GT.AND.EX P0, PT, R12, -0x1, PT, P2 ;  /* 0xffffffff0c00780c */ /* 0x000fc80003f04320 */
[----:B------:R-:W-:Y:S02]  /*25b0*/  SEL R19, R12, R19, P0 ;  /* 0x000000130c137207 */ /* 0x000fe40000000000 */
[----:B------:R-:W-:Y:S02]  /*25c0*/  SEL R20, R15, R18, P0 ;  /* 0x000000120f147207 */ /* 0x000fe40000000000 */
[----:B------:R-:W-:-:S04]  /*25d0*/  ISETP.NE.U32.AND P1, PT, R19, RZ, PT ;  /* 0x000000ff1300720c */ /* 0x000fc80003f25070 */
[----:B------:R-:W-:Y:S01]  /*25e0*/  SEL R15, R20, R19, !P1 ;  /* 0x00000013140f7207 */ /* 0x000fe20004800000 */
[----:B------:R-:W-:-:S05]  /*25f0*/  @!P0 IMAD.MOV R16, RZ, RZ, -R16 ;  /* 0x000000ffff108224 */ /* 0x000fca00078e0a10 */
[----:B------:R-:W0:Y:S02]  /*2600*/  FLO.U32 R15, R15 ;  /* 0x0000000f000f7300 */ /* 0x000e2400000e0000 */
[C---:B0-----:R-:W-:Y:S02]  /*2610*/  IADD3 R21, PT, PT, -R15.reuse, 0x1f, RZ ;  /* 0x0000001f0f157810 */ /* 0x041fe40007ffe1ff */
[----:B------:R-:W-:-:S03]  /*2620*/  IADD3 R18, PT, PT, -R15, 0x3f, RZ ;  /* 0x0000003f0f127810 */ /* 0x000fc60007ffe1ff */
[----:B------:R-:W-:Y:S01]  /*2630*/  @P1 IMAD.MOV R18, RZ, RZ, R21 ;  /* 0x000000ffff121224 */ /* 0x000fe200078e0215 */
[----:B------:R-:W-:-:S04]  /*2640*/  SEL R21, R14, R17, P0 ;  /* 0x000000110e157207 */ /* 0x000fc80000000000 */
[----:B------:R-:W-:-:S13]  /*2650*/  ISETP.NE.AND P1, PT, R18, RZ, PT ;  /* 0x000000ff1200720c */ /* 0x000fda0003f25270 */
[----:B------:R-:W-:Y:S05]  /*2660*/  @!P1 BRA `(.L_x_42) ;  /* 0x0000000000289947 */ /* 0x000fea0003800000 */
[----:B------:R-:W-:Y:S02]  /*2670*/  LOP3.LUT R15, R18, 0x3f, RZ, 0xc0, !PT ;  /* 0x0000003f120f7812 */ /* 0x000fe400078ec0ff */
[--C-:B------:R-:W-:Y:S02]  /*2680*/  SHF.R.U64 R17, R16, 0x1, R21.reuse ;  /* 0x0000000110117819 */ /* 0x100fe40000001215 */
[----:B------:R-:W-:Y:S02]  /*2690*/  SHF.R.U32.HI R21, RZ, 0x1, R21 ;  /* 0x00000001ff157819 */ /* 0x000fe40000011615 */
[----:B------:R-:W-:Y:S02]  /*26a0*/  LOP3.LUT R14, R18, 0x3f, RZ, 0xc, !PT ;  /* 0x0000003f120e7812 */ /* 0x000fe400078e0cff */
[CC--:B------:R-:W-:Y:S02]  /*26b0*/  SHF.L.U64.HI R19, R20.reuse, R15.reuse, R19 ;  /* 0x0000000f14137219 */ /* 0x0c0fe40000010213 */
[----:B------:R-:W-:-:S02]  /*26c0*/  SHF.L.U32 R15, R20, R15, RZ ;  /* 0x0000000f140f7219 */ /* 0x000fc400000006ff */
[-CC-:B------:R-:W-:Y:S02]  /*26d0*/  SHF.R.U64 R20, R17, R14.reuse, R21.reuse ;  /* 0x0000000e11147219 */ /* 0x180fe40000001215 */
[----:B------:R-:W-:Y:S02]  /*26e0*/  SHF.R.U32.HI R14, RZ, R14, R21 ;  /* 0x0000000eff0e7219 */ /* 0x000fe40000011615 */
[----:B------:R-:W-:Y:S02]  /*26f0*/  LOP3.LUT R20, R15, R20, RZ, 0xfc, !PT ;  /* 0x000000140f147212 */ /* 0x000fe400078efcff */
[----:B------:R-:W-:-:S07]  /*2700*/  LOP3.LUT R19, R19, R14, RZ, 0xfc, !PT ;  /* 0x0000000e13137212 */ /* 0x000fce00078efcff */
.L_x_42:
[----:B------:R-:W-:Y:S05]  /*2710*/  BSYNC.RECONVERGENT B2 ;  /* 0x0000000000027941 */ /* 0x000fea0003800200 */
.L_x_41:
[----:B------:R-:W-:-:S04]  /*2720*/  IMAD.WIDE.U32 R16, R20, 0x2168c235, RZ ;  /* 0x2168c23514107825 */ /* 0x000fc800078e00ff */
[----:B------:R-:W-:Y:S01]  /*2730*/  IMAD.MOV.U32 R14, RZ, RZ, R17 ;  /* 0x000000ffff0e7224 */ /* 0x000fe200078e0011 */
[----:B------:R-:W-:Y:S01]  /*2740*/  IADD3 RZ, P1, PT, R16, R16, RZ ;  /* 0x0000001010ff7210 */ /* 0x000fe20007f3e0ff */
[----:B------:R-:W-:Y:S02]  /*2750*/  IMAD.MOV.U32 R15, RZ, RZ, RZ ;  /* 0x000000ffff0f7224 */ /* 0x000fe400078e00ff */
[----:B------:R-:W-:-:S04]  /*2760*/  IMAD.HI.U32 R17, R19, -0x36f0255e, RZ ;  /* 0xc90fdaa213117827 */ /* 0x000fc800078e00ff */
[----:B------:R-:W-:-:S04]  /*2770*/  IMAD.WIDE.U32 R14, R20, -0x36f0255e, R14 ;  /* 0xc90fdaa2140e7825 */ /* 0x000fc800078e000e */
[----:B------:R-:W-:-:S04]  /*2780*/  IMAD.WIDE.U32 R14, P2, R19, 0x2168c235, R14 ;  /* 0x2168c235130e7825 */ /* 0x000fc8000784000e */
[----:B------:R-:W-:Y:S01]  /*2790*/  IMAD R19, R19, -0x36f0255e, RZ ;  /* 0xc90fdaa213137824 */ /* 0x000fe200078e02ff */
[----:B------:R-:W-:Y:S01]  /*27a0*/  IADD3.X RZ, P1, PT, R14, R14, RZ, P1, !PT ;  /* 0x0000000e0eff7210 */ /* 0x000fe20000f3e4ff */
[----:B------:R-:W-:-:S03]  /*27b0*/  IMAD.X R16, RZ, RZ, R17, P2 ;  /* 0x000000ffff107224 */ /* 0x000fc600010e0611 */
[----:B------:R-:W-:-:S04]  /*27c0*/  IADD3 R15, P2, PT, R19, R15, RZ ;  /* 0x0000000f130f7210 */ /* 0x000fc80007f5e0ff */
[C---:B------:R-:W-:Y:S01]  /*27d0*/  ISETP.GT.U32.AND P3, PT, R15.reuse, RZ, PT ;  /* 0x000000ff0f00720c */ /* 0x040fe20003f64070 */
[----:B------:R-:W-:Y:S01]  /*27e0*/  IMAD.X R16, RZ, RZ, R16, P2 ;  /* 0x000000ffff107224 */ /* 0x000fe200010e0610 */
[----:B------:R-:W-:-:S04]  /*27f0*/  IADD3.X R14, P2, PT, R15, R15, RZ, P1, !PT ;  /* 0x0000000f0f0e7210 */ /* 0x000fc80000f5e4ff */
[C---:B------:R-:W-:Y:S01]  /*2800*/  ISETP.GT.AND.EX P1, PT, R16.reuse, RZ, PT, P3 ;  /* 0x000000ff1000720c */ /* 0x040fe20003f24330 */
[----:B------:R-:W-:-:S03]  /*2810*/  IMAD.X R17, R16, 0x1, R16, P2 ;  /* 0x0000000110117824 */ /* 0x000fc600010e0610 */
[----:B------:R-:W-:Y:S02]  /*2820*/  SEL R14, R14, R15, P1 ;  /* 0x0000000f0e0e7207 */ /* 0x000fe40000800000 */
[----:B------:R-:W-:Y:S02]  /*2830*/  SEL R17, R17, R16, P1 ;  /* 0x0000001011117207 */ /* 0x000fe40000800000 */
[----:B------:R-:W-:Y:S02]  /*2840*/  IADD3 R14, P2, PT, R14, 0x1, RZ ;  /* 0x000000010e0e7810 */ /* 0x000fe40007f5e0ff */
[----:B------:R-:W-:Y:S02]  /*2850*/  SEL R19, RZ, 0xffffffff, !P1 ;  /* 0xffffffffff137807 */ /* 0x000fe40004800000 */
[----:B------:R-:W-:Y:S01]  /*2860*/  LOP3.LUT P1, R15, R23, 0x80000000, RZ, 0xc0, !PT ;  /* 0x80000000170f7812 */ /* 0x000fe2000782c0ff */
[----:B------:R-:W-:Y:S02]  /*2870*/  IMAD.X R17, RZ, RZ, R17, P2 ;  /* 0x000000ffff117224 */ /* 0x000fe400010e0611 */
[----:B------:R-:W-:Y:S01]  /*2880*/  IMAD.IADD R16, R19, 0x1, -R18 ;  /* 0x0000000113107824 */ /* 0x000fe200078e0a12 */
[----:B------:R-:W-:-:S02]  /*2890*/  SHF.R.U32.HI R19, RZ, 0x1e, R13 ;  /* 0x0000001eff137819 */ /* 0x000fc4000001160d */
[----:B------:R-:W-:Y:S01]  /*28a0*/  SHF.R.U64 R14, R14, 0xa, R17 ;  /* 0x0000000a0e0e7819 */ /* 0x000fe20000001211 */
[----:B------:R-:W-:Y:S01]  /*28b0*/  IMAD.SHL.U32 R16, R16, 0x100000, RZ ;  /* 0x0010000010107824 */ /* 0x000fe200078e00ff */
[----:B------:R-:W-:Y:S02]  /*28c0*/  LEA.HI R12, R12, R19, RZ, 0x1 ;  /* 0x000000130c0c7211 */ /* 0x000fe400078f08ff */
[----:B------:R-:W-:Y:S02]  /*28d0*/  IADD3 R14, P2, PT, R14, 0x1, RZ ;  /* 0x000000010e0e7810 */ /* 0x000fe40007f5e0ff */
[----:B------:R-:W-:Y:S01]  /*28e0*/  @!P0 LOP3.LUT R15, R15, 0x80000000, RZ, 0x3c, !PT ;  /* 0x800000000f0f8812 */ /* 0x000fe200078e3cff */
[----:B------:R-:W-:Y:S01]  /*28f0*/  @P1 IMAD.MOV R12, RZ, RZ, -R12 ;  /* 0x000000ffff0c1224 */ /* 0x000fe200078e0a0c */
[----:B------:R-:W-:-:S04]  /*2900*/  LEA.HI.X R17, R17, RZ, RZ, 0x16, P2 ;  /* 0x000000ff11117211 */ /* 0x000fc800010fb4ff */
[--C-:B------:R-:W-:Y:S02]  /*2910*/  SHF.R.U64 R14, R14, 0x1, R17.reuse ;  /* 0x000000010e0e7819 */ /* 0x100fe40000001211 */
[----:B------:R-:W-:Y:S02]  /*2920*/  SHF.R.U32.HI R13, RZ, 0x1, R17 ;  /* 0x00000001ff0d7819 */ /* 0x000fe40000011611 */
[----:B------:R-:W-:-:S04]  /*2930*/  IADD3 R14, P2, P3, RZ, RZ, R14 ;  /* 0x000000ffff0e7210 */ /* 0x000fc80007b5e00e */
[----:B------:R-:W-:-:S04]  /*2940*/  IADD3.X R16, PT, PT, R16, 0x3fe00000, R13, P2, P3 ;  /* 0x3fe0000010107810 */ /* 0x000fc800017e640d */
[----:B------:R-:W-:-:S07]  /*2950*/  LOP3.LUT R15, R16, R15, RZ, 0xfc, !PT ;  /* 0x0000000f100f7212 */ /* 0x000fce00078efcff */
.L_x_36:
[----:B------:R-:W-:-:S04]  /*2960*/  IMAD.MOV.U32 R33, RZ, RZ, 0x0 ;  /* 0x00000000ff217424 */ /* 0x000fc800078e00ff */
[----:B------:R-:W-:Y:S05]  /*2970*/  RET.REL.NODEC R32 `(_Z24ellipseResponseMapKernelPdS_S_S_S_S_P5ImagePiS2_ii) ;  /* 0xffffffd420a07950 */ /* 0x000fea0003c3ffff */
.L_x_43:
[----:B------:R-:W-:-:S00]  /*2980*/  BRA `(.L_x_43) ;  /* 0xfffffffc00fc7947 */ /* 0x000fc0000383ffff */
[----:B------:R-:W-:-:S00]  /*2990*/  NOP ;  /* 0x0000000000007918 */ /* 0x000fc00000000000 */
        /* <DEDUP_REMOVED lines=14> */
.L_x_83:


//--------------------- .text._Z18postGaussNMSKernelPdS_Piii --------------------------
	.section	.text._Z18postGaussNMSKernelPdS_Piii,"ax",@progbits
	.align	128
        .global         _Z18postGaussNMSKernelPdS_Piii
        .type           _Z18postGaussNMSKernelPdS_Piii,@function
        .size           _Z18postGaussNMSKernelPdS_Piii,(.L_x_87 - _Z18postGaussNMSKernelPdS_Piii)
        .other          _Z18postGaussNMSKernelPdS_Piii,@"STO_CUDA_ENTRY STV_DEFAULT"
_Z18postGaussNMSKernelPdS_Piii:
.text._Z18postGaussNMSKernelPdS_Piii:
[----:B------:R-:W-:Y:S01]  /*0000*/  LDC R1, c[0x0][0x37c] ;  /* 0x0000df00ff017b82 */ /* 0x000fe20000000800 */
[----:B------:R-:W0:Y:S07]  /*0010*/  S2R R2, SR_TID.Y ;  /* 0x0000000000027919 */ /* 0x000e2e0000002200 */
[----:B------:R-:W1:Y:S01]  /*0020*/  LDC R9, c[0x0][0x360] ;  /* 0x0000d800ff097b82 */ /* 0x000e620000000800 */
[----:B------:R-:W1:Y:S07]  /*0030*/  S2R R0, SR_TID.X ;  /* 0x0000000000007919 */ /* 0x000e6e0000002100 */
[----:B------:R-:W0:Y:S08]  /*0040*/  S2UR UR5, SR_CTAID.Y ;  /* 0x00000000000579c3 */ /* 0x000e300000002600 */
[----:B------:R-:W0:Y:S08]  /*0050*/  LDC R11, c[0x0][0x364] ;  /* 0x0000d900ff0b7b82 */ /* 0x000e300000000800 */
[----:B------:R-:W1:Y:S08]  /*0060*/  S2UR UR4, SR_CTAID.X ;  /* 0x00000000000479c3 */ /* 0x000e700000002500 */
[----:B------:R-:W2:Y:S01]  /*0070*/  LDC.64 R4, c[0x0][0x398] ;  /* 0x0000e600ff047b82 */ /* 0x000ea20000000a00 */
[----:B0-----:R-:W-:-:S05]  /*0080*/  IMAD R11, R11, UR5, R2 ;  /* 0x000000050b0b7c24 */ /* 0x001fca000f8e0202 */
[----:B------:R-:W-:Y:S01]  /*0090*/  ISETP.NE.AND P0, PT, R11, RZ, PT ;  /* 0x000000ff0b00720c */ /* 0x000fe20003f05270 */
[----:B-1----:R-:W-:-:S05]  /*00a0*/  IMAD R9, R9, UR4, R0 ;  /* 0x0000000409097c24 */ /* 0x002fca000f8e0200 */
[----:B------:R-:W-:Y:S01]  /*00b0*/  ISETP.LT.OR P0, PT, R9, 0x1, !P0 ;  /* 0x000000010900780c */ /* 0x000fe20004701670 */
[----:B--2---:R-:W-:Y:S02]  /*00c0*/  VIADD R0, R4, 0xffffffff ;  /* 0xffffffff04007836 */ /* 0x004fe40000000000 */
[----:B------:R-:W-:-:S03]  /*00d0*/  VIADD R2, R5, 0xffffffff ;  /* 0xffffffff05027836 */ /* 0x000fc60000000000 */
[----:B------:R-:W-:-:S04]  /*00e0*/  ISETP.GE.OR P0, PT, R9, R0, P0 ;  /* 0x000000000900720c */ /* 0x000fc80000706670 */
[----:B------:R-:W-:-:S13]  /*00f0*/  ISETP.GE.OR P0, PT, R11, R2, P0 ;  /* 0x000000020b00720c */ /* 0x000fda0000706670 */
[----:B------:R-:W-:Y:S05]  /*0100*/  @P0 EXIT ;  /* 0x000000000000094d */ /* 0x000fea0003800000 */
[----:B------:R-:W0:Y:S01]  /*0110*/  LDC.64 R24, c[0x0][0x380] ;  /* 0x0000e000ff187b82 */ /* 0x000e220000000a00 */
[----:B------:R-:W1:Y:S01]  /*0120*/  LDCU.64 UR4, c[0x0][0x358] ;  /* 0x00006b00ff0477ac */ /* 0x000e620008000a00 */
[----:B------:R-:W-:-:S05]  /*0130*/  IMAD R0, R11, R4, -R4 ;  /* 0x000000040b007224 */ /* 0x000fca00078e0a04 */
[----:B------:R-:W-:-:S05]  /*0140*/  IADD3 R3, PT, PT, R0, -0x1, R9 ;  /* 0xffffffff00037810 */ /* 0x000fca0007ffe009 */
[----:B0-----:R-:W-:-:S05]  /*0150*/  IMAD.WIDE R24, R3, 0x8, R24 ;  /* 0x0000000803187825 */ /* 0x001fca00078e0218 */
[----:B-1----:R-:W2:Y:S04]  /*0160*/  LDG.E.64 R28, desc[UR4][R24.64] ;  /* 0x00000004181c7981 */ /* 0x002ea8000c1e1b00 */
[----:B------:R-:W3:Y:S04]  /*0170*/  LDG.E.64 R2, desc[UR4][R24.64+0x8] ;  /* 0x0000080418027981 */ /* 0x000ee8000c1e1b00 */
[----:B------:R-:W4:Y:S01]  /*0180*/  LDG.E.64 R6, desc[UR4][R24.64+0x10] ;  /* 0x0000100418067981 */ /* 0x000f22000c1e1b00 */
[----:B------:R-:W-:-:S05]  /*0190*/  IMAD.WIDE R26, R4, 0x8, R24 ;  /* 0x00000008041a7825 */ /* 0x000fca00078e0218 */
[----:B------:R-:W5:Y:S04]  /*01a0*/  LDG.E.64 R18, desc[UR4][R26.64] ;  /* 0x000000041a127981 */ /* 0x000f68000c1e1b00 */
[----:B------:R-:W5:Y:S01]  /*01b0*/  LDG.E.64 R16, desc[UR4][R26.64+0x10] ;  /* 0x000010041a107981 */ /* 0x000f62000c1e1b00 */
[----:B------:R-:W-:-:S03]  /*01c0*/  IMAD.WIDE R22, R4, 0x8, R26 ;  /* 0x0000000804167825 */ /* 0x000fc600078e021a */
[----:B------:R-:W5:Y:S04]  /*01d0*/  LDG.E.64 R20, desc[UR4][R26.64+0x8] ;  /* 0x000008041a147981 */ /* 0x000f68000c1e1b00 */
[----:B------:R-:W5:Y:S04]  /*01e0*/  LDG.E.64 R14, desc[UR4][R22.64] ;  /* 0x00000004160e7981 */ /* 0x000f68000c1e1b00 */
[----:B------:R-:W5:Y:S04]  /*01f0*/  LDG.E.64 R12, desc[UR4][R22.64+0x8] ;  /* 0x00000804160c7981 */ /* 0x000f68000c1e1b00 */
[----:B------:R-:W5:Y:S01]  /*0200*/  LDG.E.64 R22, desc[UR4][R22.64+0x10] ;  /* 0x0000100416167981 */ /* 0x000f62000c1e1b00 */
[----:B------:R-:W-:Y:S01]  /*0210*/  IMAD R9, R11, R4, R9 ;  /* 0x000000040b097224 */ /* 0x000fe200078e0209 */
[----:B--2---:R-:W-:-:S06]  /*0220*/  DSETP.GE.AND P0, PT, R28, RZ, PT ;  /* 0x000000ff1c00722a */ /* 0x004fcc0003f06000 */
[----:B------:R-:W-:Y:S02]  /*0230*/  FSEL R28, R28, RZ, P0 ;  /* 0x000000ff1c1c7208 */ /* 0x000fe40000000000 */
[----:B------:R-:W-:-:S06]  /*0240*/  FSEL R29, R29, RZ, P0 ;  /* 0x000000ff1d1d7208 */ /* 0x000fcc0000000000 */
[----:B---3--:R-:W-:-:S06]  /*0250*/  DSETP.GTU.AND P0, PT, R28, R2, PT ;  /* 0x000000021c00722a */ /* 0x008fcc0003f0c000 */
[----:B------:R-:W-:Y:S02]  /*0260*/  FSEL R2, R2, R28, !P0 ;  /* 0x0000001c02027208 */ /* 0x000fe40004000000 */
[----:B------:R-:W-:-:S06]  /*0270*/  FSEL R3, R3, R29, !P0 ;  /* 0x0000001d03037208 */ /* 0x000fcc0004000000 */
[----:B----4-:R-:W-:-:S06]  /*0280*/  DSETP.GTU.AND P0, PT, R2, R6, PT ;  /* 0x000000060200722a */ /* 0x010fcc0003f0c000 */
[----:B------:R-:W-:Y:S02]  /*0290*/  FSEL R2, R6, R2, !P0 ;  /* 0x0000000206027208 */ /* 0x000fe40004000000 */
[----:B------:R-:W-:-:S06]  /*02a0*/  FSEL R3, R7, R3, !P0 ;  /* 0x0000000307037208 */ /* 0x000fcc0004000000 */
[----:B-----5:R-:W-:-:S06]  /*02b0*/  DSETP.GTU.AND P0, PT, R2, R18, PT ;  /* 0x000000120200722a */ /* 0x020fcc0003f0c000 */
[----:B------:R-:W-:Y:S02]  /*02c0*/  FSEL R2, R18, R2, !P0 ;  /* 0x0000000212027208 */ /* 0x000fe40004000000 */
[----:B------:R-:W-:-:S06]  /*02d0*/  FSEL R3, R19, R3, !P0 ;  /* 0x0000000313037208 */ /* 0x000fcc0004000000 */
[----:B------:R-:W-:-:S06]  /*02e0*/  DSETP.GTU.AND P0, PT, R2, R16, PT ;  /* 0x000000100200722a */ /* 0x000fcc0003f0c000 */
        /* <DEDUP_REMOVED lines=11> */
[----:B------:R-:W-:-:S14]  /*03a0*/  DSETP.GE.AND P0, PT, R20, R2, PT ;  /* 0x000000021400722a */ /* 0x000fdc0003f06000 */
[----:B------:R-:W0:Y:S02]  /*03b0*/  @P0 LDC.64 R2, c[0x0][0x388] ;  /* 0x0000e200ff020b82 */ /* 0x000e240000000a00 */
[----:B0-----:R-:W-:-:S05]  /*03c0*/  @P0 IMAD.WIDE R2, R9, 0x8, R2 ;  /* 0x0000000809020825 */ /* 0x001fca00078e0202 */
[----:B------:R0:W-:Y:S01]  /*03d0*/  @P0 STG.E.64 desc[UR4][R2.64], R20 ;  /* 0x0000001402000986 */ /* 0x0001e2000c101b04 */
[----:B------:R-:W-:Y:S05]  /*03e0*/  @P0 EXIT ;  /* 0x000000000000094d */ /* 0x000fea0003800000 */
[----:B------:R-:W1:Y:S08]  /*03f0*/  LDC.64 R4, c[0x0][0x388] ;  /* 0x0000e200ff047b82 */ /* 0x000e700000000a00 */
[----:B0-----:R-:W0:Y:S01]  /*0400*/  LDC.64 R2, c[0x0][0x390] ;  /* 0x0000e400ff027b82 */ /* 0x001e220000000a00 */
[----:B-1----:R-:W-:-:S05]  /*0410*/  IMAD.WIDE R4, R9, 0x8, R4 ;  /* 0x0000000809047825 */ /* 0x002fca00078e0204 */
[----:B------:R-:W-:Y:S01]  /*0420*/  STG.E.64 desc[UR4][R4.64], RZ ;  /* 0x000000ff04007986 */ /* 0x000fe2000c101b04 */
[----:B0-----:R-:W-:-:S05]  /*0430*/  IMAD.WIDE R2, R9, 0x4, R2 ;  /* 0x0000000409027825 */ /* 0x001fca00078e0202 */
[----:B------:R-:W-:Y:S01]  /*0440*/  STG.E desc[UR4][R2.64], RZ ;  /* 0x000000ff02007986 */ /* 0x000fe2000c101904 */
[----:B------:R-:W-:Y:S05]  /*0450*/  EXIT ;  /* 0x000000000000794d */ /* 0x000fea0003800000 */
.L_x_44:
        /* <DEDUP_REMOVED lines=10> */
.L_x_87:


//--------------------- .text._Z14gaussConvolve2PdS_PiP5Imageii --------------------------
	.section	.text._Z14gaussConvolve2PdS_PiP5Imageii,"ax",@progbits
	.align	128
        .global         _Z14gaussConvolve2PdS_PiP5Imageii
        .type           _Z14gaussConvolve2PdS_PiP5Imageii,@function
        .size           _Z14gaussConvolve2PdS_PiP5Imageii,(.L_x_88 - _Z14gaussConvolve2PdS_PiP5Imageii)
        .other          _Z14gaussConvolve2PdS_PiP5Imageii,@"STO_CUDA_ENTRY STV_DEFAULT"
_Z14gaussConvolve2PdS_PiP5Imageii:
.text._Z14gaussConvolve2PdS_PiP5Imageii:
[----:B------:R-:W-:Y:S01]  /*0000*/  LDC R1, c[0x0][0x37c] ;  /* 0x0000df00ff017b82 */ /* 0x000fe20000000800 */
[----:B------:R-:W0:Y:S07]  /*0010*/  S2R R3, SR_TID.X ;  /* 0x0000000000037919 */ /* 0x000e2e0000002100 */
[----:B------:R-:W0:Y:S01]  /*0020*/  S2UR UR6, SR_CTAID.X ;  /* 0x00000000000679c3 */ /* 0x000e220000002500 */
[----:B------:R-:W1:Y:S01]  /*0030*/  LDCU.64 UR4, c[0x0][0x358] ;  /* 0x00006b00ff0477ac */ /* 0x000e620008000a00 */
[----:B------:R-:W2:Y:S06]  /*0040*/  S2R R5, SR_TID.Y ;  /* 0x0000000000057919 */ /* 0x000eac0000002200 */
[----:B------:R-:W0:Y:S08]  /*0050*/  LDC R0, c[0x0][0x360] ;  /* 0x0000d800ff007b82 */ /* 0x000e300000000800 */
[----:B------:R-:W2:Y:S08]  /*0060*/  S2UR UR7, SR_CTAID.Y ;  /* 0x00000000000779c3 */ /* 0x000eb00000002600 */
[----:B------:R-:W2:Y:S08]  /*0070*/  LDC R2, c[0x0][0x364] ;  /* 0x0000d900ff027b82 */ /* 0x000eb00000000800 */
[----:B------:R-:W3:Y:S01]  /*0080*/  LDC R25, c[0x0][0x3a0] ;  /* 0x0000e800ff197b82 */ /* 0x000ee20000000800 */
[----:B0-----:R-:W-:-:S07]  /*0090*/  IMAD R0, R0, UR6, R3 ;  /* 0x0000000600007c24 */ /* 0x001fce000f8e0203 */
[----:B------:R-:W0:Y:S01]  /*00a0*/  LDC.64 R18, c[0x0][0x380] ;  /* 0x0000e000ff127b82 */ /* 0x000e220000000a00 */
[----:B--2---:R-:W-:-:S04]  /*00b0*/  IMAD R3, R2, UR7, R5 ;  /* 0x0000000702037c24 */ /* 0x004fc8000f8e0205 */
[----:B---3--:R-:W-:-:S04]  /*00c0*/  IMAD R0, R3, R25, R0 ;  /* 0x0000001903007224 */ /* 0x008fc800078e0200 */
[----:B0-----:R-:W-:-:S05]  /*00d0*/  IMAD.WIDE R18, R0, 0x8, R18 ;  /* 0x0000000800127825 */ /* 0x001fca00078e0212 */
[----:B-1----:R-:W2:Y:S04]  /*00e0*/  LDG.E.64 R20, desc[UR4][R18.64] ;  /* 0x0000000412147981 */ /* 0x002ea8000c1e1b00 */
[----:B------:R-:W3:Y:S01]  /*00f0*/  LDG.E.64 R16, desc[UR4][R18.64+0x8] ;  /* 0x0000080412107981 */ /* 0x000ee2000c1e1b00 */
[----:B------:R-:W-:-:S03]  /*0100*/  IMAD.WIDE R22, R25, 0x8, R18 ;  /* 0x0000000819167825 */ /* 0x000fc600078e0212 */
[----:B------:R-:W4:Y:S04]  /*0110*/  LDG.E.64 R14, desc[UR4][R18.64+0x10] ;  /* 0x00001004120e7981 */ /* 0x000f28000c1e1b00 */
[----:B------:R-:W5:Y:S04]  /*0120*/  LDG.E.64 R12, desc[UR4][R22.64] ;  /* 0x00000004160c7981 */ /* 0x000f68000c1e1b00 */
[----:B------:R-:W5:Y:S01]  /*0130*/  LDG.E.64 R4, desc[UR4][R22.64+0x8] ;  /* 0x0000080416047981 */ /* 0x000f62000c1e1b00 */
[----:B------:R-:W-:-:S03]  /*0140*/  IMAD.WIDE R24, R25, 0x8, R22 ;  /* 0x0000000819187825 */ /* 0x000fc600078e0216 */
[----:B------:R-:W5:Y:S04]  /*0150*/  LDG.E.64 R2, desc[UR4][R22.64+0x10] ;  /* 0x0000100416027981 */ /* 0x000f68000c1e1b00 */
[----:B------:R-:W5:Y:S04]  /*0160*/  LDG.E.64 R10, desc[UR4][R24.64] ;  /* 0x00000004180a7981 */ /* 0x000f68000c1e1b00 */
[----:B------:R-:W5:Y:S04]  /*0170*/  LDG.E.64 R6, desc[UR4][R24.64+0x8] ;  /* 0x0000080418067981 */ /* 0x000f68000c1e1b00 */
[----:B------:R-:W5:Y:S01]  /*0180*/  LDG.E.64 R8, desc[UR4][R24.64+0x10] ;  /* 0x0000100418087981 */ /* 0x000f62000c1e1b00 */
[----:B--2---:R-:W-:-:S08]  /*0190*/  DFMA R20, R20, 0.0625, RZ ;  /* 0x3fb000001414782b */ /* 0x004fd000000000ff */
[----:B---3--:R-:W-:-:S08]  /*01a0*/  DFMA R16, R16, 0.125, R20 ;  /* 0x3fc000001010782b */ /* 0x008fd00000000014 */
[----:B----4-:R-:W-:-:S08]  /*01b0*/  DFMA R14, R14, 0.0625, R16 ;  /* 0x3fb000000e0e782b */ /* 0x010fd00000000010 */
[----:B-----5:R-:W-:-:S08]  /*01c0*/  DFMA R12, R12, 0.125, R14 ;  /* 0x3fc000000c0c782b */ /* 0x020fd0000000000e */
[----:B------:R-:W-:-:S08]  /*01d0*/  DFMA R4, R4, 0.25, R12 ;  /* 0x3fd000000404782b */ /* 0x000fd0000000000c */
[----:B------:R-:W-:-:S08]  /*01e0*/  DFMA R2, R2, 0.125, R4 ;  /* 0x3fc000000202782b */ /* 0x000fd00000000004 */
[----:B------:R-:W-:Y:S01]  /*01f0*/  DFMA R2, R10, 0.0625, R2 ;  /* 0x3fb000000a02782b */ /* 0x000fe20000000002 */
[----:B------:R-:W0:Y:S07]  /*0200*/  LDC.64 R10, c[0x0][0x388] ;  /* 0x0000e200ff0a7b82 */ /* 0x000e2e0000000a00 */
[----:B------:R-:W-:-:S08]  /*0210*/  DFMA R2, R6, 0.125, R2 ;  /* 0x3fc000000602782b */ /* 0x000fd00000000002 */
[----:B------:R-:W-:-:S08]  /*0220*/  DFMA R2, R8, 0.0625, R2 ;  /* 0x3fb000000802782b */ /* 0x000fd00000000002 */
[----:B------:R-:W-:-:S06]  /*0230*/  DSETP.GT.AND P0, PT, R2, 1000, PT ;  /* 0x408f40000200742a */ /* 0x000fcc0003f04000 */
[----:B------:R-:W-:Y:S02]  /*0240*/  FSEL R4, R2, RZ, P0 ;  /* 0x000000ff02047208 */ /* 0x000fe40000000000 */
[----:B------:R-:W-:Y:S01]  /*0250*/  FSEL R5, R3, RZ, P0 ;  /* 0x000000ff03057208 */ /* 0x000fe20000000000 */
[----:B0-----:R-:W-:-:S05]  /*0260*/  IMAD.WIDE R2, R0, 0x8, R10 ;  /* 0x0000000800027825 */ /* 0x001fca00078e020a */
[----:B------:R-:W-:Y:S01]  /*0270*/  STG.E.64 desc[UR4][R2.64], R4 ;  /* 0x0000000402007986 */ /* 0x000fe2000c101b04 */
[----:B------:R-:W-:Y:S05]  /*0280*/  EXIT ;  /* 0x000000000000794d */ /* 0x000fea0003800000 */
.L_x_45:
        /* <DEDUP_REMOVED lines=15> */
.L_x_88:


//--------------------- .text._Z14gaussConvolve1PdS_PiP5Imageii --------------------------
	.section	.text._Z14gaussConvolve1PdS_PiP5Imageii,"ax",@progbits
	.align	128
        .global         _Z14gaussConvolve1PdS_PiP5Imageii
        .type           _Z14gaussConvolve1PdS_PiP5Imageii,@function
        .size           _Z14gaussConvolve1PdS_PiP5Imageii,(.L_x_89 - _Z14gaussConvolve1PdS_PiP5Imageii)
        .other          _Z14gaussConvolve1PdS_PiP5Imageii,@"STO_CUDA_ENTRY STV_DEFAULT"
_Z14gaussConvolve1PdS_PiP5Imageii:
.text._Z14gaussConvolve1PdS_PiP5Imageii:
[----:B------:R-:W-:Y:S01]  /*0000*/  LDC R1, c[0x0][0x37c] ;  /* 0x0000df00ff017b82 */ /* 0x000fe20000000800 */
[----:B------:R-:W0:Y:S07]  /*0010*/  S2R R0, SR_TID.X ;  /* 0x0000000000007919 */ /* 0x000e2e0000002100 */
[----:B------:R-:W0:Y:S01]  /*0020*/  LDC R7, c[0x0][0x360] ;  /* 0x0000d800ff077b82 */ /* 0x000e220000000800 */
[----:B------:R-:W1:Y:S01]  /*0030*/  LDCU.64 UR4, c[0x0][0x358] ;  /* 0x00006b00ff0477ac */ /* 0x000e620008000a00 */
[----:B------:R-:W2:Y:S06]  /*0040*/  S2R R4, SR_TID.Y ;  /* 0x0000000000047919 */ /* 0x000eac0000002200 */
[----:B------:R-:W0:Y:S08]  /*0050*/  S2UR UR6, SR_CTAID.X ;  /* 0x00000000000679c3 */ /* 0x000e300000002500 */
[----:B------:R-:W2:Y:S08]  /*0060*/  S2UR UR7, SR_CTAID.Y ;  /* 0x00000000000779c3 */ /* 0x000eb00000002600 */
[----:B------:R-:W2:Y:S08]  /*0070*/  LDC R9, c[0x0][0x364] ;  /* 0x0000d900ff097b82 */ /* 0x000eb00000000800 */
[----:B------:R-:W3:Y:S01]  /*0080*/  LDC.64 R2, c[0x0][0x3a0] ;  /* 0x0000e800ff027b82 */ /* 0x000ee20000000a00 */
[----:B0-----:R-:W-:-:S07]  /*0090*/  IMAD R7, R7, UR6, R0 ;  /* 0x0000000607077c24 */ /* 0x001fce000f8e0200 */
[----:B------:R-:W0:Y:S01]  /*00a0*/  LDC.64 R10, c[0x0][0x380] ;  /* 0x0000e000ff0a7b82 */ /* 0x000e220000000a00 */
[----:B--2---:R-:W-:-:S04]  /*00b0*/  IMAD R25, R9, UR7, R4 ;  /* 0x0000000709197c24 */ /* 0x004fc8000f8e0204 */
[----:B---3--:R-:W-:Y:S02]  /*00c0*/  IMAD R25, R25, R2, R7 ;  /* 0x0000000219197224 */ /* 0x008fe400078e0207 */
[----:B------:R-:W-:-:S04]  /*00d0*/  IMAD.IADD R0, R4, 0x1, R3 ;  /* 0x0000000104007824 */ /* 0x000fc800078e0203 */
[----:B------:R-:W-:Y:S02]  /*00e0*/  IMAD R0, R9, UR7, R0 ;  /* 0x0000000709007c24 */ /* 0x000fe4000f8e0200 */
[----:B0-----:R-:W-:-:S05]  /*00f0*/  IMAD.WIDE R4, R25, 0x8, R10 ;  /* 0x0000000819047825 */ /* 0x001fca00078e020a */
[----:B-1----:R-:W2:Y:S01]  /*0100*/  LDG.E.64 R18, desc[UR4][R4.64] ;  /* 0x0000000404127981 */ /* 0x002ea2000c1e1b00 */
[-C--:B------:R-:W-:Y:S02]  /*0110*/  IMAD R7, R0, R2.reuse, R7 ;  /* 0x0000000200077224 */ /* 0x080fe400078e0207 */
[----:B------:R-:W-:Y:S02]  /*0120*/  IMAD R0, R3, R2, RZ ;  /* 0x0000000203007224 */ /* 0x000fe400078e02ff */
[----:B------:R-:W-:-:S04]  /*0130*/  IMAD.WIDE R12, R7, 0x8, R10 ;  /* 0x00000008070c7825 */ /* 0x000fc800078e020a */
[----:B------:R-:W-:Y:S02]  /*0140*/  IMAD R9, R0, 0x2, R25 ;  /* 0x0000000200097824 */ /* 0x000fe400078e0219 */
[----:B------:R-:W3:Y:S02]  /*0150*/  LDG.E.64 R12, desc[UR4][R12.64] ;  /* 0x000000040c0c7981 */ /* 0x000ee4000c1e1b00 */
[----:B------:R-:W-:-:S06]  /*0160*/  IMAD.WIDE R14, R9, 0x8, R10 ;  /* 0x00000008090e7825 */ /* 0x000fcc00078e020a */
[----:B------:R-:W4:Y:S01]  /*0170*/  LDG.E.64 R14, desc[UR4][R14.64] ;  /* 0x000000040e0e7981 */ /* 0x000f22000c1e1b00 */
[----:B------:R-:W-:-:S04]  /*0180*/  IMAD R3, R0, 0x2, R7 ;  /* 0x0000000200037824 */ /* 0x000fc800078e0207 */
[----:B------:R-:W-:-:S04]  /*0190*/  IMAD.WIDE R20, R3, 0x8, R10 ;  /* 0x0000000803147825 */ /* 0x000fc800078e020a */
[----:B------:R-:W-:Y:S02]  /*01a0*/  IMAD R27, R0, 0x2, R9 ;  /* 0x00000002001b7824 */ /* 0x000fe400078e0209 */
[----:B------:R-:W5:Y:S02]  /*01b0*/  LDG.E.64 R20, desc[UR4][R20.64] ;  /* 0x0000000414147981 */ /* 0x000f64000c1e1b00 */
[----:B------:R-:W-:-:S04]  /*01c0*/  IMAD.WIDE R6, R27, 0x8, R10 ;  /* 0x000000081b067825 */ /* 0x000fc800078e020a */
[----:B------:R-:W-:Y:S02]  /*01d0*/  IMAD R3, R0, 0x2, R3 ;  /* 0x0000000200037824 */ /* 0x000fe400078e0203 */
[----:B------:R-:W5:Y:S02]  /*01e0*/  LDG.E.64 R6, desc[UR4][R6.64] ;  /* 0x0000000406067981 */ /* 0x000f64000c1e1b00 */
[----:B------:R-:W-:-:S06]  /*01f0*/  IMAD.WIDE R8, R3, 0x8, R10 ;  /* 0x0000000803087825 */ /* 0x000fcc00078e020a */
[----:B------:R-:W5:Y:S01]  /*0200*/  LDG.E.64 R8, desc[UR4][R8.64] ;  /* 0x0000000408087981 */ /* 0x000f62000c1e1b00 */
[----:B------:R-:W-:-:S04]  /*0210*/  IMAD R27, R0, 0x2, R27 ;  /* 0x00000002001b7824 */ /* 0x000fc800078e021b */
[----:B------:R-:W-:-:S04]  /*0220*/  IMAD.WIDE R16, R27, 0x8, R10 ;  /* 0x000000081b107825 */ /* 0x000fc800078e020a */
[----:B------:R-:W-:Y:S02]  /*0230*/  IMAD R29, R0, 0x2, R3 ;  /* 0x00000002001d7824 */ /* 0x000fe400078e0203 */
[----:B------:R-:W5:Y:S02]  /*0240*/  LDG.E.64 R16, desc[UR4][R16.64] ;  /* 0x0000000410107981 */ /* 0x000f64000c1e1b00 */
[----:B------:R-:W-:-:S04]  /*0250*/  IMAD.WIDE R2, R29, 0x8, R10 ;  /* 0x000000081d027825 */ /* 0x000fc800078e020a */
[C---:B------:R-:W-:Y:S02]  /*0260*/  IMAD R27, R0.reuse, 0x2, R27 ;  /* 0x00000002001b7824 */ /* 0x040fe400078e021b */
[----:B------:R-:W5:Y:S01]  /*0270*/  LDG.E.64 R2, desc[UR4][R2.64] ;  /* 0x0000000402027981 */ /* 0x000f62000c1e1b00 */
[----:B------:R-:W-:Y:S01]  /*0280*/  IMAD R29, R0, 0x2, R29 ;  /* 0x00000002001d7824 */ /* 0x000fe200078e021d */
[----:B--2---:R-:W-:-:S06]  /*0290*/  DSETP.GT.AND P0, PT, R18, RZ, PT ;  /* 0x000000ff1200722a */ /* 0x004fcc0003f04000 */
[----:B------:R-:W-:Y:S02]  /*02a0*/  FSEL R18, R18, RZ, P0 ;  /* 0x000000ff12127208 */ /* 0x000fe40000000000 */
[----:B------:R-:W-:-:S06]  /*02b0*/  FSEL R19, R19, RZ, P0 ;  /* 0x000000ff13137208 */ /* 0x000fcc0000000000 */
[----:B---3--:R-:W-:-:S06]  /*02c0*/  DSETP.GT.AND P0, PT, R12, R18, PT ;  /* 0x000000120c00722a */ /* 0x008fcc0003f04000 */
[----:B------:R-:W-:Y:S02]  /*02d0*/  FSEL R18, R12, R18, P0 ;  /* 0x000000120c127208 */ /* 0x000fe40000000000 */
[----:B------:R-:W-:Y:S01]  /*02e0*/  FSEL R19, R13, R19, P0 ;  /* 0x000000130d137208 */ /* 0x000fe20000000000 */
[----:B------:R-:W-:-:S05]  /*02f0*/  IMAD.WIDE R12, R27, 0x8, R10 ;  /* 0x000000081b0c7825 */ /* 0x000fca00078e020a */
[----:B----4-:R-:W-:Y:S01]  /*0300*/  DSETP.GT.AND P1, PT, R14, R18, PT ;  /* 0x000000120e00722a */ /* 0x010fe20003f24000 */
[----:B------:R-:W2:Y:S05]  /*0310*/  LDG.E.64 R12, desc[UR4][R12.64] ;  /* 0x000000040c0c7981 */ /* 0x000eaa000c1e1b00 */
[----:B------:R-:W-:Y:S02]  /*0320*/  FSEL R22, R14, R18, P1 ;  /* 0x000000120e167208 */ /* 0x000fe40000800000 */
[----:B------:R-:W-:Y:S01]  /*0330*/  FSEL R23, R15, R19, P1 ;  /* 0x000000130f177208 */ /* 0x000fe20000800000 */
[----:B------:R-:W-:-:S05]  /*0340*/  IMAD.WIDE R14, R29, 0x8, R10 ;  /* 0x000000081d0e7825 */ /* 0x000fca00078e020a */
[----:B-----5:R-:W-:Y:S01]  /*0350*/  DSETP.GT.AND P2, PT, R20, R22, PT ;  /* 0x000000161400722a */ /* 0x020fe20003f44000 */
[----:B------:R-:W3:Y:S01]  /*0360*/  LDG.E.64 R14, desc[UR4][R14.64] ;  /* 0x000000040e0e7981 */ /* 0x000ee2000c1e1b00 */
[----:B------:R-:W-:-:S04]  /*0370*/  IMAD R27, R0, 0x2, R27 ;  /* 0x00000002001b7824 */ /* 0x000fc800078e021b */
[----:B------:R-:W-:Y:S01]  /*0380*/  IMAD.WIDE R18, R27, 0x8, R10 ;  /* 0x000000081b127825 */ /* 0x000fe200078e020a */
[----:B------:R-:W-:Y:S02]  /*0390*/  FSEL R20, R20, R22, P2 ;  /* 0x0000001614147208 */ /* 0x000fe40001000000 */
[----:B------:R-:W-:Y:S01]  /*03a0*/  FSEL R21, R21, R23, P2 ;  /* 0x0000001715157208 */ /* 0x000fe20001000000 */
[----:B------:R-:W-:Y:S02]  /*03b0*/  IMAD R29, R0, 0x2, R29 ;  /* 0x00000002001d7824 */ /* 0x000fe400078e021d */
[----:B------:R-:W4:Y:S03]  /*03c0*/  LDG.E.64 R18, desc[UR4][R18.64] ;  /* 0x0000000412127981 */ /* 0x000f26000c1e1b00 */
[----:B------:R-:W-:Y:S01]  /*03d0*/  DSETP.GT.AND P3, PT, R6, R20, PT ;  /* 0x000000140600722a */ /* 0x000fe20003f64000 */
[----:B------:R-:W-:-:S05]  /*03e0*/  IMAD.WIDE R22, R29, 0x8, R10 ;  /* 0x000000081d167825 */ /* 0x000fca00078e020a */
[----:B------:R-:W-:Y:S01]  /*03f0*/  FSEL R6, R6, R20, P3 ;  /* 0x0000001406067208 */ /* 0x000fe20001800000 */
[----:B------:R-:W5:Y:S01]  /*0400*/  LDG.E.64 R22, desc[UR4][R22.64] ;  /* 0x0000000416167981 */ /* 0x000f62000c1e1b00 */
[----:B------:R-:W-:Y:S01]  /*0410*/  FSEL R7, R7, R21, P3 ;  /* 0x0000001507077208 */ /* 0x000fe20001800000 */
[----:B------:R-:W-:-:S05]  /*0420*/  IMAD R27, R0, 0x2, R27 ;  /* 0x00000002001b7824 */ /* 0x000fca00078e021b */
[----:B------:R-:W-:-:S06]  /*0430*/  DSETP.GT.AND P4, PT, R8, R6, PT ;  /* 0x000000060800722a */ /* 0x000fcc0003f84000 */
[----:B------:R-:W-:Y:S02]  /*0440*/  FSEL R6, R8, R6, P4 ;  /* 0x0000000608067208 */ /* 0x000fe40002000000 */
[----:B------:R-:W-:Y:S01]  /*0450*/  FSEL R7, R9, R7, P4 ;  /* 0x0000000709077208 */ /* 0x000fe20002000000 */
[----:B------:R-:W-:-:S06]  /*0460*/  IMAD.WIDE R8, R27, 0x8, R10 ;  /* 0x000000081b087825 */ /* 0x000fcc00078e020a */
[----:B------:R-:W5:Y:S01]  /*0470*/  LDG.E.64 R8, desc[UR4][R8.64] ;  /* 0x0000000408087981 */ /* 0x000f62000c1e1b00 */
[----:B------:R-:W-:Y:S01]  /*0480*/  DSETP.GT.AND P5, PT, R16, R6, PT ;  /* 0x000000061000722a */ /* 0x000fe20003fa4000 */
[----:B------:R-:W-:-:S05]  /*0490*/  IMAD R29, R0, 0x2, R29 ;  /* 0x00000002001d7824 */ /* 0x000fca00078e021d */
[----:B------:R-:W-:Y:S02]  /*04a0*/  FSEL R6, R16, R6, P5 ;  /* 0x0000000610067208 */ /* 0x000fe40002800000 */
[----:B------:R-:W-:Y:S01]  /*04b0*/  FSEL R7, R17, R7, P5 ;  /* 0x0000000711077208 */ /* 0x000fe20002800000 */
[----:B------:R-:W-:-:S05]  /*04c0*/  IMAD.WIDE R16, R29, 0x8, R10 ;  /* 0x000000081d107825 */ /* 0x000fca00078e020a */
[----:B------:R-:W-:Y:S01]  /*04d0*/  DSETP.GT.AND P6, PT, R2, R6, PT ;  /* 0x000000060200722a */ /* 0x000fe20003fc4000 */
[----:B------:R-:W5:Y:S01]  /*04e0*/  LDG.E.64 R16, desc[UR4][R16.64] ;  /* 0x0000000410107981 */ /* 0x000f62000c1e1b00 */
[----:B------:R-:W-:-:S04]  /*04f0*/  IMAD R27, R0, 0x2, R27 ;  /* 0x00000002001b7824 */ /* 0x000fc800078e021b */
[----:B------:R-:W-:Y:S02]  /*0500*/  FSEL R2, R2, R6, P6 ;  /* 0x0000000602027208 */ /* 0x000fe40003000000 */
[----:B------:R-:W-:Y:S01]  /*0510*/  FSEL R3, R3, R7, P6 ;  /* 0x0000000703037208 */ /* 0x000fe20003000000 */
[----:B------:R-:W-:Y:S01]  /*0520*/  IMAD.WIDE R6, R27, 0x8, R10 ;  /* 0x000000081b067825 */ /* 0x000fe200078e020a */
[----:B------:R-:W-:-:S03]  /*0530*/  SEL R20, RZ, 0x1, !P0 ;  /* 0x00000001ff147807 */ /* 0x000fc60004000000 */
[----:B------:R-:W-:Y:S02]  /*0540*/  IMAD R29, R0, 0x2, R29 ;  /* 0x00000002001d7824 */ /* 0x000fe400078e021d */
[----:B------:R-:W5:Y:S01]  /*0550*/  LDG.E.64 R6, desc[UR4][R6.64] ;  /* 0x0000000406067981 */ /* 0x000f62000c1e1b00 */
[----:B------:R-:W-:Y:S01]  /*0560*/  SEL R20, R20, 0x2, !P1 ;  /* 0x0000000214147807 */ /* 0x000fe20004800000 */
[----:B------:R-:W-:-:S03]  /*0570*/  IMAD R27, R0, 0x2, R27 ;  /* 0x00000002001b7824 */ /* 0x000fc600078e021b */
[----:B------:R-:W-:-:S04]  /*0580*/  SEL R20, R20, 0x3, !P2 ;  /* 0x0000000314147807 */ /* 0x000fc80005000000 */
[----:B------:R-:W-:Y:S01]  /*0590*/  SEL R20, R20, 0x4, !P3 ;  /* 0x0000000414147807 */ /* 0x000fe20005800000 */
[----:B--2---:R-:W-:-:S06]  /*05a0*/  DSETP.GT.AND P0, PT, R12, R2, PT ;  /* 0x000000020c00722a */ /* 0x004fcc0003f04000 */
[----:B------:R-:W-:Y:S02]  /*05b0*/  FSEL R2, R12, R2, P0 ;  /* 0x000000020c027208 */ /* 0x000fe40000000000 */
[----:B------:R-:W-:Y:S01]  /*05c0*/  FSEL R3, R13, R3, P0 ;  /* 0x000000030d037208 */ /* 0x000fe20000000000 */
[----:B------:R-:W-:-:S05]  /*05d0*/  IMAD.WIDE R12, R29, 0x8, R10 ;  /* 0x000000081d0c7825 */ /* 0x000fca00078e020a */
[----:B---3--:R-:W-:Y:S01]  /*05e0*/  DSETP.GT.AND P1, PT, R14, R2, PT ;  /* 0x000000020e00722a */ /* 0x008fe20003f24000 */
[----:B------:R-:W2:Y:S05]  /*05f0*/  LDG.E.64 R12, desc[UR4][R12.64] ;  /* 0x000000040c0c7981 */ /* 0x000eaa000c1e1b00 */
[----:B------:R-:W-:Y:S02]  /*0600*/  FSEL R2, R14, R2, P1 ;  /* 0x000000020e027208 */ /* 0x000fe40000800000 */
[----:B------:R-:W-:Y:S01]  /*0610*/  FSEL R3, R15, R3, P1 ;  /* 0x000000030f037208 */ /* 0x000fe20000800000 */
[----:B------:R-:W-:-:S05]  /*0620*/  IMAD.WIDE R14, R27, 0x8, R10 ;  /* 0x000000081b0e7825 */ /* 0x000fca00078e020a */
[----:B----4-:R-:W-:Y:S01]  /*0630*/  DSETP.GT.AND P2, PT, R18, R2, PT ;  /* 0x000000021200722a */ /* 0x010fe20003f44000 */
[----:B------:R-:W3:Y:S01]  /*0640*/  LDG.E.64 R14, desc[UR4][R14.64] ;  /* 0x000000040e0e7981 */ /* 0x000ee2000c1e1b00 */
[----:B------:R-:W-:-:S04]  /*0650*/  IMAD R29, R0, 0x2, R29 ;  /* 0x00000002001d7824 */ /* 0x000fc800078e021d */
[----:B------:R-:W-:Y:S02]  /*0660*/  FSEL R2, R18, R2, P2 ;  /* 0x0000000212027208 */ /* 0x000fe40001000000 */
[----:B------:R-:W-:Y:S01]  /*0670*/  FSEL R3, R19, R3, P2 ;  /* 0x0000000313037208 */ /* 0x000fe20001000000 */
[----:B------:R-:W-:-:S05]  /*0680*/  IMAD.WIDE R18, R29, 0x8, R10 ;  /* 0x000000081d127825 */ /* 0x000fca00078e020a */
[----:B-----5:R-:W-:Y:S01]  /*0690*/  DSETP.GT.AND P3, PT, R22, R2, PT ;  /* 0x000000021600722a */ /* 0x020fe20003f64000 */
[----:B------:R-:W4:Y:S01]  /*06a0*/  LDG.E.64 R18, desc[UR4][R18.64] ;  /* 0x0000000412127981 */ /* 0x000f22000c1e1b00 */
[----:B------:R-:W-:-:S04]  /*06b0*/  IMAD R27, R0, 0x2, R27 ;  /* 0x00000002001b7824 */ /* 0x000fc800078e021b */
[----:B------:R-:W-:Y:S02]  /*06c0*/  FSEL R2, R22, R2, P3 ;  /* 0x0000000216027208 */ /* 0x000fe40001800000 */
[----:B------:R-:W-:Y:S02]  /*06d0*/  FSEL R3, R23, R3, P3 ;  /* 0x0000000317037208 */ /* 0x000fe40001800000 */
[----:B------:R-:W-:Y:S01]  /*06e0*/  SEL R22, R20, 0x5, !P4 ;  /* 0x0000000514167807 */ /* 0x000fe20006000000 */
[----:B------:R-:W-:-:S03]  /*06f0*/  IMAD.WIDE R20, R27, 0x8, R10 ;  /* 0x000000081b147825 */ /* 0x000fc600078e020a */
[----:B------:R-:W-:-:S03]  /*0700*/  DSETP.GT.AND P4, PT, R8, R2, PT ;  /* 0x000000020800722a */ /* 0x000fc60003f84000 */
[----:B------:R-:W5:Y:S01]  /*0710*/  LDG.E.64 R20, desc[UR4][R20.64] ;  /* 0x0000000414147981 */ /* 0x000f62000c1e1b00 */
[----:B------:R-:W-:Y:S02]  /*0720*/  IMAD R29, R0, 0x2, R29 ;  /* 0x00000002001d7824 */ /* 0x000fe400078e021d */
[----:B------:R-:W-:Y:S02]  /*0730*/  FSEL R2, R8, R2, P4 ;  /* 0x0000000208027208 */ /* 0x000fe40002000000 */
[----:B------:R-:W-:Y:S01]  /*0740*/  FSEL R3, R9, R3, P4 ;  /* 0x0000000309037208 */ /* 0x000fe20002000000 */
[----:B------:R-:W-:-:S06]  /*0750*/  IMAD.WIDE R8, R29, 0x8, R10 ;  /* 0x000000081d087825 */ /* 0x000fcc00078e020a */
[----:B------:R-:W5:Y:S01]  /*0760*/  LDG.E.64 R8, desc[UR4][R8.64] ;  /* 0x0000000408087981 */ /* 0x000f62000c1e1b00 */
[----:B------:R-:W-:Y:S01]  /*0770*/  SEL R22, R22, 0x6, !P5 ;  /* 0x0000000616167807 */ /* 0x000fe20006800000 */
[----:B------:R-:W-:Y:S01]  /*0780*/  DSETP.GT.AND P5, PT, R16, R2, PT ;  /* 0x000000021000722a */ /* 0x000fe20003fa4000 */
[----:B------:R-:W-:-:S05]  /*0790*/  IMAD R27, R0, 0x2, R27 ;  /* 0x00000002001b7824 */ /* 0x000fca00078e021b */
[----:B------:R-:W-:Y:S02]  /*07a0*/  FSEL R2, R16, R2, P5 ;  /* 0x0000000210027208 */ /* 0x000fe40002800000 */
[----:B------:R-:W-:Y:S01]  /*07b0*/  FSEL R3, R17, R3, P5 ;  /* 0x0000000311037208 */ /* 0x000fe20002800000 */
[----:B------:R-:W-:Y:S01]  /*07c0*/  IMAD.WIDE R16, R27, 0x8, R10 ;  /* 0x000000081b107825 */ /* 0x000fe200078e020a */
[----:B------:R-:W-:-:S04]  /*07d0*/  SEL R22, R22, 0x7, !P6 ;  /* 0x0000000716167807 */ /* 0x000fc80007000000 */
[----:B------:R-:W-:Y:S01]  /*07e0*/  DSETP.GT.AND P6, PT, R6, R2, PT ;  /* 0x000000020600722a */ /* 0x000fe20003fc4000 */
[----:B------:R-:W5:Y:S01]  /*07f0*/  LDG.E.64 R16, desc[UR4][R16.64] ;  /* 0x0000000410107981 */ /* 0x000f62000c1e1b00 */
[----:B------:R-:W-:-:S04]  /*0800*/  IMAD R29, R0, 0x2, R29 ;  /* 0x00000002001d7824 */ /* 0x000fc800078e021d */
[----:B------:R-:W-:Y:S02]  /*0810*/  FSEL R2, R6, R2, P6 ;  /* 0x0000000206027208 */ /* 0x000fe40003000000 */
[----:B------:R-:W-:Y:S01]  /*0820*/  FSEL R3, R7, R3, P6 ;  /* 0x0000000307037208 */ /* 0x000fe20003000000 */
[----:B------:R-:W-:Y:S01]  /*0830*/  IMAD.WIDE R6, R29, 0x8, R10 ;  /* 0x000000081d067825 */ /* 0x000fe200078e020a */
[----:B------:R-:W-:-:S03]  /*0840*/  SEL R22, R22, 0x8, !P0 ;  /* 0x0000000816167807 */ /* 0x000fc60004000000 */
[----:B------:R-:W-:Y:S02]  /*0850*/  IMAD R27, R0, 0x2, R27 ;  /* 0x00000002001b7824 */ /* 0x000fe400078e021b */
[----:B------:R-:W5:Y:S01]  /*0860*/  LDG.E.64 R6, desc[UR4][R6.64] ;  /* 0x0000000406067981 */ /* 0x000f62000c1e1b00 */
[----:B------:R-:W-:Y:S01]  /*0870*/  SEL R22, R22, 0x9, !P1 ;  /* 0x0000000916167807 */ /* 0x000fe20004800000 */
[----:B------:R-:W-:-:S03]  /*0880*/  IMAD R29, R0, 0x2, R29 ;  /* 0x00000002001d7824 */ /* 0x000fc600078e021d */
[----:B------:R-:W-:-:S04]  /*0890*/  SEL R22, R22, 0xa, !P2 ;  /* 0x0000000a16167807 */ /* 0x000fc80005000000 */
        /* <DEDUP_REMOVED lines=16> */
[----:B------:R-:W-:-:S04]  /*09a0*/  IMAD.WIDE R18, R27, 0x8, R10 ;  /* 0x000000081b127825 */ /* 0x000fc800078e020a */
[----:B------:R-:W-:Y:S02]  /*09b0*/  IMAD R29, R0, 0x2, R29 ;  /* 0x00000002001d7824 */ /* 0x000fe400078e021d */
[----:B------:R-:W4:Y:S01]  /*09c0*/  LDG.E.64 R18, desc[UR4][R18.64] ;  /* 0x0000000412127981 */ /* 0x000f22000c1e1b00 */
[----:B-----5:R-:W-:-:S06]  /*09d0*/  DSETP.GT.AND P3, PT, R20, R2, PT ;  /* 0x000000021400722a */ /* 0x020fcc0003f64000 */
        /* <DEDUP_REMOVED lines=158> */
[----:B------:R-:W-:-:S04]  /*13c0*/  IMAD R23, R0, 0x2, R27 ;  /* 0x0000000200177824 */ /* 0x000fc800078e021b */
[----:B------:R-:W-:-:S04]  /*13d0*/  IMAD.WIDE R22, R23, 0x8, R10 ;  /* 0x0000000817167825 */ /* 0x000fc800078e020a */
[----:B------:R-:W-:Y:S02]  /*13e0*/  IMAD R29, R0, 0x2, R29 ;  /* 0x00000002001d7824 */ /* 0x000fe400078e021d */
[----:B------:R-:W5:Y:S02]  /*13f0*/  LDG.E.64 R22, desc[UR4][R22.64] ;  /* 0x0000000416167981 */ /* 0x000f64000c1e1b00 */
[----:B------:R-:W-:-:S06]  /*1400*/  IMAD.WIDE R10, R29, 0x8, R10 ;  /* 0x000000081d0a7825 */ /* 0x000fcc00078e020a */
[----:B------:R-:W5:Y:S01]  /*1410*/  LDG.E.64 R10, desc[UR4][R10.64] ;  /* 0x000000040a0a7981 */ /* 0x000f62000c1e1b00 */
[----:B------:R-:W-:Y:S01]  /*1420*/  DSETP.GT.AND P5, PT, R16, R2, PT ;  /* 0x000000021000722a */ /* 0x000fe20003fa4000 */
[----:B------:R-:W-:-:S05]  /*1430*/  SEL R24, R24, 0x23, !P6 ;  /* 0x0000002318187807 */ /* 0x000fca0007000000 */
[----:B------:R-:W-:Y:S02]  /*1440*/  FSEL R2, R16, R2, P5 ;  /* 0x0000000210027208 */ /* 0x000fe40002800000 */
[----:B------:R-:W-:-:S06]  /*1450*/  FSEL R3, R17, R3, P5 ;  /* 0x0000000311037208 */ /* 0x000fcc0002800000 */
[----:B------:R-:W-:Y:S01]  /*1460*/  DSETP.GT.AND P6, PT, R6, R2, PT ;  /* 0x000000020600722a */ /* 0x000fe20003fc4000 */
[----:B------:R-:W-:-:S05]  /*1470*/  SEL R24, R24, 0x24, !P0 ;  /* 0x0000002418187807 */ /* 0x000fca0004000000 */
[----:B------:R-:W-:Y:S02]  /*1480*/  FSEL R2, R6, R2, P6 ;  /* 0x0000000206027208 */ /* 0x000fe40003000000 */
[----:B------:R-:W-:Y:S02]  /*1490*/  FSEL R3, R7, R3, P6 ;  /* 0x0000000307037208 */ /* 0x000fe40003000000 */
[----:B------:R-:W-:-:S04]  /*14a0*/  SEL R24, R24, 0x25, !P1 ;  /* 0x0000002518187807 */ /* 0x000fc80004800000 */
[----:B------:R-:W-:-:S04]  /*14b0*/  SEL R24, R24, 0x26, !P2 ;  /* 0x0000002618187807 */ /* 0x000fc80005000000 */
[----:B------:R-:W-:-:S04]  /*14c0*/  SEL R24, R24, 0x27, !P3 ;  /* 0x0000002718187807 */ /* 0x000fc80005800000 */
[----:B------:R-:W-:-:S04]  /*14d0*/  SEL R24, R24, 0x28, !P4 ;  /* 0x0000002818187807 */ /* 0x000fc80006000000 */
[----:B------:R-:W-:-:S04]  /*14e0*/  SEL R24, R24, 0x29, !P5 ;  /* 0x0000002918187807 */ /* 0x000fc80006800000 */
[----:B------:R-:W-:Y:S01]  /*14f0*/  SEL R24, R24, 0x2a, !P6 ;  /* 0x0000002a18187807 */ /* 0x000fe20007000000 */
[----:B--2---:R-:W-:-:S06]  /*1500*/  DSETP.GT.AND P0, PT, R12, R2, PT ;  /* 0x000000020c00722a */ /* 0x004fcc0003f04000 */
[----:B------:R-:W-:Y:S02]  /*1510*/  FSEL R2, R12, R2, P0 ;  /* 0x000000020c027208 */ /* 0x000fe40000000000 */
[----:B------:R-:W-:-:S06]  /*1520*/  FSEL R3, R13, R3, P0 ;  /* 0x000000030d037208 */ /* 0x000fcc0000000000 */
[----:B---3--:R-:W-:-:S06]  /*1530*/  DSETP.GT.AND P1, PT, R14, R2, PT ;  /* 0x000000020e00722a */ /* 0x008fcc0003f24000 */
[----:B------:R-:W-:Y:S02]  /*1540*/  FSEL R2, R14, R2, P1 ;  /* 0x000000020e027208 */ /* 0x000fe40000800000 */
[----:B------:R-:W-:-:S06]  /*1550*/  FSEL R3, R15, R3, P1 ;  /* 0x000000030f037208 */ /* 0x000fcc0000800000 */
[----:B----4-:R-:W-:-:S06]  /*1560*/  DSETP.GT.AND P2, PT, R18, R2, PT ;  /* 0x000000021200722a */ /* 0x010fcc0003f44000 */
[----:B------:R-:W-:Y:S02]  /*1570*/  FSEL R2, R18, R2, P2 ;  /* 0x0000000212027208 */ /* 0x000fe40001000000 */
[----:B------:R-:W-:-:S06]  /*1580*/  FSEL R3, R19, R3, P2 ;  /* 0x0000000313037208 */ /* 0x000fcc0001000000 */
[----:B-----5:R-:W-:-:S06]  /*1590*/  DSETP.GT.AND P3, PT, R20, R2, PT ;  /* 0x000000021400722a */ /* 0x020fcc0003f64000 */
[----:B------:R-:W-:Y:S02]  /*15a0*/  FSEL R2, R20, R2, P3 ;  /* 0x0000000214027208 */ /* 0x000fe40001800000 */
[----:B------:R-:W-:-:S06]  /*15b0*/  FSEL R3, R21, R3, P3 ;  /* 0x0000000315037208 */ /* 0x000fcc0001800000 */
[----:B------:R-:W-:Y:S01]  /*15c0*/  DSETP.GT.AND P4, PT, R8, R2, PT ;  /* 0x000000020800722a */ /* 0x000fe20003f84000 */
[----:B------:R-:W-:-:S05]  /*15d0*/  SEL R24, R24, 0x2b, !P0 ;  /* 0x0000002b18187807 */ /* 0x000fca0004000000 */
[----:B------:R-:W-:Y:S02]  /*15e0*/  FSEL R2, R8, R2, P4 ;  /* 0x0000000208027208 */ /* 0x000fe40002000000 */
[----:B------:R-:W-:Y:S02]  /*15f0*/  FSEL R3, R9, R3, P4 ;  /* 0x0000000309037208 */ /* 0x000fe40002000000 */
[----:B------:R-:W0:Y:S01]  /*1600*/  LDC.64 R8, c[0x0][0x390] ;  /* 0x0000e400ff087b82 */ /* 0x000e220000000a00 */
[----:B------:R-:W-:-:S03]  /*1610*/  SEL R24, R24, 0x2c, !P1 ;  /* 0x0000002c18187807 */ /* 0x000fc60004800000 */
[----:B------:R-:W-:Y:S01]  /*1620*/  DSETP.GT.AND P0, PT, R22, R2, PT ;  /* 0x000000021600722a */ /* 0x000fe20003f04000 */
[----:B------:R-:W-:-:S04]  /*1630*/  SEL R24, R24, 0x2d, !P2 ;  /* 0x0000002d18187807 */ /* 0x000fc80005000000 */
[----:B------:R-:W-:Y:S02]  /*1640*/  SEL R24, R24, 0x2e, !P3 ;  /* 0x0000002e18187807 */ /* 0x000fe40005800000 */
[----:B------:R-:W-:Y:S02]  /*1650*/  FSEL R6, R22, R2, P0 ;  /* 0x0000000216067208 */ /* 0x000fe40000000000 */
[----:B------:R-:W-:Y:S02]  /*1660*/  FSEL R7, R23, R3, P0 ;  /* 0x0000000317077208 */ /* 0x000fe40000000000 */
[----:B------:R-:W-:-:S04]  /*1670*/  SEL R0, R24, 0x2f, !P4 ;  /* 0x0000002f18007807 */ /* 0x000fc80006000000 */
[----:B------:R-:W-:Y:S01]  /*1680*/  DSETP.GT.AND P1, PT, R10, R6, PT ;  /* 0x000000060a00722a */ /* 0x000fe20003f24000 */
[----:B------:R-:W-:Y:S01]  /*1690*/  SEL R0, R0, 0x30, !P0 ;  /* 0x0000003000007807 */ /* 0x000fe20004000000 */
[----:B0-----:R-:W-:-:S04]  /*16a0*/  IMAD.WIDE R2, R25, 0x4, R8 ;  /* 0x0000000419027825 */ /* 0x001fc800078e0208 */
[----:B------:R-:W-:Y:S02]  /*16b0*/  SEL R9, R0, 0x31, !P1 ;  /* 0x0000003100097807 */ /* 0x000fe40004800000 */
[----:B------:R-:W-:Y:S02]  /*16c0*/  FSEL R6, R10, R6, P1 ;  /* 0x000000060a067208 */ /* 0x000fe40000800000 */
[----:B------:R-:W-:Y:S01]  /*16d0*/  FSEL R7, R11, R7, P1 ;  /* 0x000000070b077208 */ /* 0x000fe20000800000 */
[----:B------:R-:W-:Y:S04]  /*16e0*/  STG.E desc[UR4][R2.64], R9 ;  /* 0x0000000902007986 */ /* 0x000fe8000c101904 */
[----:B------:R-:W-:Y:S01]  /*16f0*/  STG.E.64 desc[UR4][R4.64], R6 ;  /* 0x0000000604007986 */ /* 0x000fe2000c101b04 */
[----:B------:R-:W-:Y:S05]  /*1700*/  EXIT ;  /* 0x000000000000794d */ /* 0x000fea0003800000 */
.L_x_46:
        /* <DEDUP_REMOVED lines=15> */
.L_x_89:


//--------------------- .text._Z20radialSymmetryKernelPdS_S_S_S_iii --------------------------
	.section	.text._Z20radialSymmetryKernelPdS_S_S_S_iii,"ax",@progbits
	.align	128
        .global         _Z20radialSymmetryKernelPdS_S_S_S_iii
        .type           _Z20radialSymmetryKernelPdS_S_S_S_iii,@function
        .size           _Z20radialSymmetryKernelPdS_S_S_S_iii,(.L_x_84 - _Z20radialSymmetryKernelPdS_S_S_S_iii)
        .other          _Z20radialSymmetryKernelPdS_S_S_S_iii,@"STO_CUDA_ENTRY STV_DEFAULT"
_Z20radialSymmetryKernelPdS_S_S_S_iii:
.text._Z20radialSymmetryKernelPdS_S_S_S_iii:
[----:B------:R-:W-:Y:S01]  /*0000*/  LDC R1, c[0x0][0x37c] ;  /* 0x0000df00ff017b82 */ /* 0x000fe20000000800 */
[----:B------:R-:W0:Y:S07]  /*0010*/  S2R R3, SR_TID.Y ;  /* 0x0000000000037919 */ /* 0x000e2e0000002200 */
[----:B------:R-:W1:Y:S01]  /*0020*/  LDC R5, c[0x0][0x360] ;  /* 0x0000d800ff057b82 */ /* 0x000e620000000800 */
[----:B------:R-:W2:Y:S01]  /*0030*/  LDCU.64 UR6, c[0x0][0x3a8] ;  /* 0x00007500ff0677ac */ /* 0x000ea20008000a00 */
[----:B------:R-:W1:Y:S06]  /*0040*/  S2R R0, SR_TID.X ;  /* 0x0000000000007919 */ /* 0x000e6c0000002100 */
[----:B------:R-:W0:Y:S08]  /*0050*/  S2UR UR5, SR_CTAID.Y ;  /* 0x00000000000579c3 */ /* 0x000e300000002600 */
[----:B------:R-:W0:Y:S08]  /*0060*/  LDC R4, c[0x0][0x364] ;  /* 0x0000d900ff047b82 */ /* 0x000e300000000800 */
[----:B------:R-:W1:Y:S01]  /*0070*/  S2UR UR4, SR_CTAID.X ;  /* 0x00000000000479c3 */ /* 0x000e620000002500 */
[----:B0-----:R-:W-:-:S05]  /*0080*/  IMAD R4, R4, UR5, R3 ;  /* 0x0000000504047c24 */ /* 0x001fca000f8e0203 */
[----:B--2---:R-:W-:Y:S01]  /*0090*/  ISETP.GE.AND P0, PT, R4, UR7, PT ;  /* 0x0000000704007c0c */ /* 0x004fe2000bf06270 */
[----:B-1----:R-:W-:-:S05]  /*00a0*/  IMAD R5, R5, UR4, R0 ;  /* 0x0000000405057c24 */ /* 0x002fca000f8e0200 */
[----:B------:R-:W-:-:S13]  /*00b0*/  ISETP.GE.OR P0, PT, R5, UR6, P0 ;  /* 0x0000000605007c0c */ /* 0x000fda0008706670 */
[----:B------:R-:W-:Y:S05]  /*00c0*/  @P0 EXIT ;  /* 0x000000000000094d */ /* 0x000fea0003800000 */
[----:B------:R-:W0:Y:S01]  /*00d0*/  LDC.64 R16, c[0x0][0x390] ;  /* 0x0000e400ff107b82 */ /* 0x000e220000000a00 */
[----:B------:R-:W1:Y:S01]  /*00e0*/  LDCU.64 UR4, c[0x0][0x358] ;  /* 0x00006b00ff0477ac */ /* 0x000e620008000a00 */
[----:B------:R-:W-:-:S04]  /*00f0*/  IMAD R6, R4, UR6, R5 ;  /* 0x0000000604067c24 */ /* 0x000fc8000f8e0205 */
[----:B0-----:R-:W-:-:S05]  /*0100*/  IMAD.WIDE R16, R6, 0x8, R16 ;  /* 0x0000000806107825 */ /* 0x001fca00078e0210 */
[----:B-1----:R-:W2:Y:S02]  /*0110*/  LDG.E.64 R14, desc[UR4][R16.64] ;  /* 0x00000004100e7981 */ /* 0x002ea4000c1e1b00 */
[----:B--2---:R-:W-:-:S14]  /*0120*/  DSETP.NEU.AND P0, PT, R14, RZ, PT ;  /* 0x000000ff0e00722a */ /* 0x004fdc0003f0d000 */
[----:B------:R-:W-:Y:S05]  /*0130*/  @!P0 EXIT ;  /* 0x000000000000894d */ /* 0x000fea0003800000 */
[----:B------:R-:W0:Y:S02]  /*0140*/  LDC.64 R8, c[0x0][0x388] ;  /* 0x0000e200ff087b82 */ /* 0x000e240000000a00 */
[----:B0-----:R-:W-:-:S06]  /*0150*/  IMAD.WIDE R8, R6, 0x8, R8 ;  /* 0x0000000806087825 */ /* 0x001fcc00078e0208 */
        /* <DEDUP_REMOVED lines=19> */
[----:B------:R-:W-:Y:S05]  /*0290*/  CALL.REL.NOINC `($__internal_2_$__cuda_sm20_div_rn_f64_full) ;  /* 0x0000000400dc7944 */ /* 0x000fea0003c00000 */
[----:B------:R-:W-:Y:S02]  /*02a0*/  IMAD.MOV.U32 R2, RZ, RZ, R20 ;  /* 0x000000ffff027224 */ /* 0x000fe400078e0014 */
[----:B------:R-:W-:-:S07]  /*02b0*/  IMAD.MOV.U32 R3, RZ, RZ, R21 ;  /* 0x000000ffff037224 */ /* 0x000fce00078e0015 */
.L_x_48:
[----:B------:R-:W-:Y:S05]  /*02c0*/  BSYNC.RECONVERGENT B0 ;  /* 0x0000000000007941 */ /* 0x000fea0003800200 */
.L_x_47:
        /* <DEDUP_REMOVED lines=24> */
.L_x_50:
[----:B------:R-:W-:Y:S05]  /*0450*/  BSYNC.RECONVERGENT B0 ;  /* 0x0000000000007941 */ /* 0x000fea0003800200 */
.L_x_49:
[----:B------:R-:W0:Y:S02]  /*0460*/  LDC R0, c[0x0][0x3b0] ;  /* 0x0000ec00ff007b82 */ /* 0x000e240000000800 */
[----:B0-----:R-:W-:-:S13]  /*0470*/  ISETP.GE.AND P0, PT, R0, 0x2, PT ;  /* 0x000000020000780c */ /* 0x001fda0003f06270 */
[----:B------:R-:W-:Y:S05]  /*0480*/  @!P0 EXIT ;  /* 0x000000000000894d */ /* 0x000fea0003800000 */
[----:B------:R0:W1:Y:S01]  /*0490*/  I2F.F64.U32 R8, R4 ;  /* 0x0000000400087312 */ /* 0x0000620000201800 */
[----:B------:R-:W-:-:S07]  /*04a0*/  IMAD.MOV.U32 R0, RZ, RZ, 0x1 ;  /* 0x00000001ff007424 */ /* 0x000fce00078e00ff */
[----:B------:R0:W2:Y:S02]  /*04b0*/  I2F.F64 R10, R5 ;  /* 0x00000005000a7312 */ /* 0x0000a40000201c00 */
.L_x_61:
[----:B-1----:R-:W1:Y:S01]  /*04c0*/  I2F.F64.U32 R12, R0 ;  /* 0x00000000000c7312 */ /* 0x002e620000201800 */
[----:B0-----:R-:W0:Y:S01]  /*04d0*/  LDC.64 R4, c[0x0][0x3a8] ;  /* 0x0000ea00ff047b82 */ /* 0x001e220000000a00 */
[----:B------:R-:W-:Y:S01]  /*04e0*/  BSSY B0, `(.L_x_51) ;  /* 0x000002a000007945 */ /* 0x000fe20003800000 */
[C---:B-1----:R-:W-:Y:S02]  /*04f0*/  DFMA R14, R12.reuse, R2, R8 ;  /* 0x000000020c0e722b */ /* 0x042fe40000000008 */
[C---:B--2---:R-:W-:Y:S02]  /*0500*/  DFMA R20, R12.reuse, R6, R10 ;  /* 0x000000060c14722b */ /* 0x044fe4000000000a */
[C---:B------:R-:W-:Y:S02]  /*0510*/  DFMA R22, R12.reuse, -R2, R8 ;  /* 0x800000020c16722b */ /* 0x040fe40000000008 */
[----:B------:R-:W-:-:S04]  /*0520*/  DFMA R12, R12, -R6, R10 ;  /* 0x800000060c0c722b */ /* 0x000fc8000000000a */
[----:B------:R-:W0:Y:S08]  /*0530*/  F2I.F64.TRUNC R14, R14 ;  /* 0x0000000e000e7311 */ /* 0x000e30000030d100 */
[----:B------:R-:W1:Y:S01]  /*0540*/  F2I.F64.TRUNC R21, R20 ;  /* 0x0000001400157311 */ /* 0x000e62000030d100 */
[----:B0-----:R-:W-:-:S07]  /*0550*/  ISETP.GE.AND P0, PT, R14, R5, PT ;  /* 0x000000050e00720c */ /* 0x001fce0003f06270 */
[----:B------:R0:W2:Y:S01]  /*0560*/  F2I.F64.TRUNC R18, R22 ;  /* 0x0000001600127311 */ /* 0x0000a2000030d100 */
[----:B------:R-:W-:Y:S02]  /*0570*/  ISETP.GT.AND P0, PT, R14, -0x1, !P0 ;  /* 0xffffffff0e00780c */ /* 0x000fe40004704270 */
[----:B-1----:R-:W-:-:S05]  /*0580*/  ISETP.GE.AND P1, PT, R21, R4, PT ;  /* 0x000000041500720c */ /* 0x002fca0003f26270 */
[----:B------:R0:W1:Y:S01]  /*0590*/  F2I.F64.TRUNC R19, R12 ;  /* 0x0000000c00137311 */ /* 0x000062000030d100 */
[----:B------:R-:W-:-:S04]  /*05a0*/  ISETP.GT.AND P1, PT, R21, -0x1, !P1 ;  /* 0xffffffff1500780c */ /* 0x000fc80004f24270 */
[----:B------:R-:W-:-:S13]  /*05b0*/  PLOP3.LUT P0, PT, P0, P1, PT, 0x80, 0x8 ;  /* 0x000000000008781c */ /* 0x000fda0000703070 */
[----:B012---:R-:W-:Y:S05]  /*05c0*/  @!P0 BRA `(.L_x_52) ;  /* 0x00000000006c8947 */ /* 0x007fea0003800000 */
[----:B------:R-:W0:Y:S01]  /*05d0*/  LDC.64 R12, c[0x0][0x398] ;  /* 0x0000e600ff0c7b82 */ /* 0x000e220000000a00 */
[----:B------:R-:W-:-:S04]  /*05e0*/  IMAD R15, R0, R5, R14 ;  /* 0x00000005000f7224 */ /* 0x000fc800078e020e */
[----:B------:R-:W-:-:S04]  /*05f0*/  IMAD R23, R15, R4, R21 ;  /* 0x000000040f177224 */ /* 0x000fc800078e0215 */
[----:B0-----:R-:W-:-:S05]  /*0600*/  IMAD.WIDE R20, R23, 0x8, R12 ;  /* 0x0000000817147825 */ /* 0x001fca00078e020c */
[----:B------:R0:W5:Y:S01]  /*0610*/  LDG.E.64 R12, desc[UR4][R20.64] ;  /* 0x00000004140c7981 */ /* 0x000162000c1e1b00 */
[----:B------:R-:W-:Y:S01]  /*0620*/  BSSY B1, `(.L_x_53) ;  /* 0x0000009000017945 */ /* 0x000fe20003800000 */
.L_x_54:
        /* <DEDUP_REMOVED lines=9> */
.L_x_53:
[----:B------:R-:W1:Y:S01]  /*06c0*/  LDC.64 R12, c[0x0][0x3a0] ;  /* 0x0000e800ff0c7b82 */ /* 0x000e620000000a00 */
[----:B0-----:R0:W5:Y:S01]  /*06d0*/  LDG.E.64 R20, desc[UR4][R16.64] ;  /* 0x0000000410147981 */ /* 0x001162000c1e1b00 */
[----:B-1----:R-:W-:-:S05]  /*06e0*/  IMAD.WIDE R22, R23, 0x8, R12 ;  /* 0x0000000817167825 */ /* 0x002fca00078e020c */
[----:B------:R0:W5:Y:S02]  /*06f0*/  LDG.E.64 R12, desc[UR4][R22.64] ;  /* 0x00000004160c7981 */ /* 0x000164000c1e1b00 */
.L_x_55:
        /* <DEDUP_REMOVED lines=8> */
.L_x_52:
[----:B------:R-:W-:Y:S05]  /*0780*/  BSYNC B0 ;  /* 0x0000000000007941 */ /* 0x000fea0003800000 */
.L_x_51:
[C---:B------:R-:W-:Y:S01]  /*0790*/  ISETP.GE.AND P0, PT, R18.reuse, R5, PT ;  /* 0x000000051200720c */ /* 0x040fe20003f06270 */
[----:B------:R-:W-:Y:S01]  /*07a0*/  BSSY B0, `(.L_x_56) ;  /* 0x0000021000007945 */ /* 0x000fe20003800000 */
[C---:B------:R-:W-:Y:S02]  /*07b0*/  ISETP.GE.AND P1, PT, R19.reuse, R4, PT ;  /* 0x000000041300720c */ /* 0x040fe40003f26270 */
[----:B------:R-:W-:Y:S02]  /*07c0*/  ISETP.GT.AND P0, PT, R18, -0x1, !P0 ;  /* 0xffffffff1200780c */ /* 0x000fe40004704270 */
[----:B------:R-:W-:-:S04]  /*07d0*/  ISETP.GT.AND P1, PT, R19, -0x1, !P1 ;  /* 0xffffffff1300780c */ /* 0x000fc80004f24270 */
[----:B------:R-:W-:-:S13]  /*07e0*/  PLOP3.LUT P0, PT, P0, P1, PT, 0x80, 0x8 ;  /* 0x000000000008781c */ /* 0x000fda0000703070 */
[----:B------:R-:W-:Y:S05]  /*07f0*/  @!P0 BRA `(.L_x_57) ;  /* 0x00000000006c8947 */ /* 0x000fea0003800000 */
[----:B------:R-:W1:Y:S01]  /*0800*/  LDC.64 R12, c[0x0][0x398] ;  /* 0x0000e600ff0c7b82 */ /* 0x000e620000000a00 */
[----:B------:R-:W-:-:S04]  /*0810*/  IMAD R5, R0, R5, R18 ;  /* 0x0000000500057224 */ /* 0x000fc800078e0212 */
[----:B------:R-:W-:-:S04]  /*0820*/  IMAD R21, R5, R4, R19 ;  /* 0x0000000405157224 */ /* 0x000fc800078e0213 */
[----:B-1----:R-:W-:-:S05]  /*0830*/  IMAD.WIDE R4, R21, 0x8, R12 ;  /* 0x0000000815047825 */ /* 0x002fca00078e020c */
[----:B------:R1:W5:Y:S01]  /*0840*/  LDG.E.64 R12, desc[UR4][R4.64] ;  /* 0x00000004040c7981 */ /* 0x000362000c1e1b00 */
[----:B------:R-:W-:Y:S01]  /*0850*/  BSSY B1, `(.L_x_58) ;  /* 0x0000009000017945 */ /* 0x000fe20003800000 */
.L_x_59:
        /* <DEDUP_REMOVED lines=9> */
.L_x_58:
[----:B------:R-:W2:Y:S01]  /*08f0*/  LDC.64 R18, c[0x0][0x3a0] ;  /* 0x0000e800ff127b82 */ /* 0x000ea20000000a00 */
[----:B-1----:R1:W5:Y:S01]  /*0900*/  LDG.E.64 R4, desc[UR4][R16.64] ;  /* 0x0000000410047981 */ /* 0x002362000c1e1b00 */
[----:B--2---:R-:W-:-:S05]  /*0910*/  IMAD.WIDE R18, R21, 0x8, R18 ;  /* 0x0000000815127825 */ /* 0x004fca00078e0212 */
[----:B------:R1:W5:Y:S02]  /*0920*/  LDG.E.64 R12, desc[UR4][R18.64] ;  /* 0x00000004120c7981 */ /* 0x000364000c1e1b00 */
.L_x_60:
        /* <DEDUP_REMOVED lines=8> */
.L_x_57:
[----:B------:R-:W-:Y:S05]  /*09b0*/  BSYNC B0 ;  /* 0x0000000000007941 */ /* 0x000fea0003800000 */
.L_x_56:
[----:B------:R-:W2:Y:S01]  /*09c0*/  LDCU UR6, c[0x0][0x3b0] ;  /* 0x00007600ff0677ac */ /* 0x000ea20008000800 */
[----:B------:R-:W-:-:S05]  /*09d0*/  VIADD R0, R0, 0x1 ;  /* 0x0000000100007836 */ /* 0x000fca0000000000 */
[----:B--2---:R-:W-:-:S13]  /*09e0*/  ISETP.NE.AND P0, PT, R0, UR6, PT ;  /* 0x0000000600007c0c */ /* 0x004fda000bf05270 */
[----:B------:R-:W-:Y:S05]  /*09f0*/  @P0 BRA `(.L_x_61) ;  /* 0xfffffff800b00947 */ /* 0x000fea000383ffff */
[----:B------:R-:W-:Y:S05]  /*0a00*/  EXIT ;  /* 0x000000000000794d */ /* 0x000fea0003800000 */
        .weak           $__internal_2_$__cuda_sm20_div_rn_f64_full
        .type           $__internal_2_$__cuda_sm20_div_rn_f64_full,@function
        .size           $__internal_2_$__cuda_sm20_div_rn_f64_full,(.L_x_84 - $__internal_2_$__cuda_sm20_div_rn_f64_full)
$__internal_2_$__cuda_sm20_div_rn_f64_full:
[C---:B------:R-:W-:Y:S01]  /*0a10*/  FSETP.GEU.AND P0, PT, |R11|.reuse, 1.469367938527859385e-39, PT ;  /* 0x001000000b00780b */ /* 0x040fe20003f0e200 */
[----:B------:R-:W-:Y:S01]  /*0a20*/  IMAD.MOV.U32 R18, RZ, RZ, 0x1 ;  /* 0x00000001ff127424 */ /* 0x000fe200078e00ff */
[----:B------:R-:W-:Y:S01]  /*0a30*/  LOP3.LUT R12, R11, 0x800fffff, RZ, 0xc0, !PT ;  /* 0x800fffff0b0c7812 */ /* 0x000fe200078ec0ff */
[----:B------:R-:W-:Y:S01]  /*0a40*/  IMAD.MOV.U32 R26, RZ, RZ, 0x1ca00000 ;  /* 0x1ca00000ff1a7424 */ /* 0x000fe200078e00ff */
[C---:B------:R-:W-:Y:S01]  /*0a50*/  FSETP.GEU.AND P2, PT, |R9|.reuse, 1.469367938527859385e-39, PT ;  /* 0x001000000900780b */ /* 0x040fe20003f4e200 */
[----:B------:R-:W-:Y:S01]  /*0a60*/  BSSY.RECONVERGENT B1, `(.L_x_62) ;  /* 0x0000052000017945 */ /* 0x000fe20003800200 */
[----:B------:R-:W-:Y:S01]  /*0a70*/  LOP3.LUT R13, R12, 0x3ff00000, RZ, 0xfc, !PT ;  /* 0x3ff000000c0d7812 */ /* 0x000fe200078efcff */
[----:B------:R-:W-:Y:S01]  /*0a80*/  IMAD.MOV.U32 R12, RZ, RZ, R10 ;  /* 0x000000ffff0c7224 */ /* 0x000fe200078e000a */
[----:B------:R-:W-:Y:S02]  /*0a90*/  LOP3.LUT R7, R9, 0x7ff00000, RZ, 0xc0, !PT ;  /* 0x7ff0000009077812 */ /* 0x000fe400078ec0ff */
[----:B------:R-:W-:-:S03]  /*0aa0*/  LOP3.LUT R28, R11, 0x7ff00000, RZ, 0xc0, !PT ;  /* 0x7ff000000b1c7812 */ /* 0x000fc600078ec0ff */
[----:B------:R-:W-:Y:S01]  /*0ab0*/  @!P0 DMUL R12, R10, 8.98846567431157953865e+307 ;  /* 0x7fe000000a0c8828 */ /* 0x000fe20000000000 */
[----:B------:R-:W-:Y:S01]  /*0ac0*/  ISETP.GE.U32.AND P1, PT, R7, R28, PT ;  /* 0x0000001c0700720c */ /* 0x000fe20003f26070 */
[----:B------:R-:W-:Y:S02]  /*0ad0*/  IMAD.MOV.U32 R27, RZ, RZ, R7 ;  /* 0x000000ffff1b7224 */ /* 0x000fe400078e0007 */
[----:B------:R-:W-:Y:S02]  /*0ae0*/  @!P2 LOP3.LUT R22, R11, 0x7ff00000, RZ, 0xc0, !PT ;  /* 0x7ff000000b16a812 */ /* 0x000fe400078ec0ff */
[----:B------:R-:W0:Y:S02]  /*0af0*/  MUFU.RCP64H R19, R13 ;  /* 0x0000000d00137308 */ /* 0x000e240000001800 */
[----:B------:R-:W-:Y:S01]  /*0b00*/  @!P2 ISETP.GE.U32.AND P3, PT, R7, R22, PT ;  /* 0x000000160700a20c */ /* 0x000fe20003f66070 */
[----:B------:R-:W-:Y:S01]  /*0b10*/  @!P2 IMAD.MOV.U32 R22, RZ, RZ, RZ ;  /* 0x000000ffff16a224 */ /* 0x000fe200078e00ff */
[----:B------:R-:W-:-:S02]  /*0b20*/  @!P0 LOP3.LUT R28, R13, 0x7ff00000, RZ, 0xc0, !PT ;  /* 0x7ff000000d1c8812 */ /* 0x000fc400078ec0ff */
[----:B------:R-:W-:-:S03]  /*0b30*/  @!P2 SEL R23, R26, 0x63400000, !P3 ;  /* 0x634000001a17a807 */ /* 0x000fc60005800000 */
[----:B------:R-:W-:Y:S01]  /*0b40*/  VIADD R29, R28, 0xffffffff ;  /* 0xffffffff1c1d7836 */ /* 0x000fe20000000000 */
[----:B------:R-:W-:-:S04]  /*0b50*/  @!P2 LOP3.LUT R23, R23, 0x80000000, R9, 0xf8, !PT ;  /* 0x800000001717a812 */ /* 0x000fc800078ef809 */
[----:B------:R-:W-:Y:S01]  /*0b60*/  @!P2 LOP3.LUT R23, R23, 0x100000, RZ, 0xfc, !PT ;  /* 0x001000001717a812 */ /* 0x000fe200078efcff */
[----:B0-----:R-:W-:-:S08]  /*0b70*/  DFMA R20, R18, -R12, 1 ;  /* 0x3ff000001214742b */ /* 0x001fd0000000080c */
[----:B------:R-:W-:-:S08]  /*0b80*/  DFMA R20, R20, R20, R20 ;  /* 0x000000141414722b */ /* 0x000fd00000000014 */
[----:B------:R-:W-:Y:S01]  /*0b90*/  DFMA R20, R18, R20, R18 ;  /* 0x000000141214722b */ /* 0x000fe20000000012 */
[----:B------:R-:W-:Y:S01]  /*0ba0*/  SEL R19, R26, 0x63400000, !P1 ;  /* 0x634000001a137807 */ /* 0x000fe20004800000 */
[----:B------:R-:W-:-:S03]  /*0bb0*/  IMAD.MOV.U32 R18, RZ, RZ, R8 ;  /* 0x000000ffff127224 */ /* 0x000fc600078e0008 */
[----:B------:R-:W-:-:S03]  /*0bc0*/  LOP3.LUT R19, R19, 0x800fffff, R9, 0xf8, !PT ;  /* 0x800fffff13137812 */ /* 0x000fc600078ef809 */
[----:B------:R-:W-:-:S03]  /*0bd0*/  DFMA R24, R20, -R12, 1 ;  /* 0x3ff000001418742b */ /* 0x000fc6000000080c */
[----:B------:R-:W-:-:S05]  /*0be0*/  @!P2 DFMA R18, R18, 2, -R22 ;  /* 0x400000001212a82b */ /* 0x000fca0000000816 */
[----:B------:R-:W-:-:S05]  /*0bf0*/  DFMA R24, R20, R24, R20 ;  /* 0x000000181418722b */ /* 0x000fca0000000014 */
[----:B------:R-:W-:-:S03]  /*0c00*/  @!P2 LOP3.LUT R27, R19, 0x7ff00000, RZ, 0xc0, !PT ;  /* 0x7ff00000131ba812 */ /* 0x000fc600078ec0ff */
[----:B------:R-:W-:Y:S02]  /*0c10*/  DMUL R20, R24, R18 ;  /* 0x0000001218147228 */ /* 0x000fe40000000000 */
[----:B------:R-:W-:-:S05]  /*0c20*/  VIADD R22, R27, 0xffffffff ;  /* 0xffffffff1b167836 */ /* 0x000fca0000000000 */
[----:B------:R-:W-:Y:S01]  /*0c30*/  ISETP.GT.U32.AND P0, PT, R22, 0x7feffffe, PT ;  /* 0x7feffffe1600780c */ /* 0x000fe20003f04070 */
[----:B------:R-:W-:-:S03]  /*0c40*/  DFMA R22, R20, -R12, R18 ;  /* 0x8000000c1416722b */ /* 0x000fc60000000012 */
[----:B------:R-:W-:-:S05]  /*0c50*/  ISETP.GT.U32.OR P0, PT, R29, 0x7feffffe, P0 ;  /* 0x7feffffe1d00780c */ /* 0x000fca0000704470 */
[----:B------:R-:W-:-:S08]  /*0c60*/  DFMA R22, R24, R22, R20 ;  /* 0x000000161816722b */ /* 0x000fd00000000014 */
[----:B------:R-:W-:Y:S05]  /*0c70*/  @P0 BRA `(.L_x_63) ;  /* 0x00000000006c0947 */ /* 0x000fea0003800000 */
[----:B------:R-:W-:-:S04]  /*0c80*/  LOP3.LUT R20, R11, 0x7ff00000, RZ, 0xc0, !PT ;  /* 0x7ff000000b147812 */ /* 0x000fc800078ec0ff */
[CC--:B------:R-:W-:Y:S02]  /*0c90*/  VIADDMNMX R8, R7.reuse, -R20.reuse, 0xb9600000, !PT ;  /* 0xb960000007087446 */ /* 0x0c0fe40007800914 */
[----:B------:R-:W-:Y:S02]  /*0ca0*/  ISETP.GE.U32.AND P0, PT, R7, R20, PT ;  /* 0x000000140700720c */ /* 0x000fe40003f06070 */
[----:B------:R-:W-:Y:S01]  /*0cb0*/  VIMNMX R7, PT, PT, R8, 0x46a00000, PT ;  /* 0x46a0000008077848 */ /* 0x000fe20003fe0100 */
[----:B------:R-:W-:Y:S01]  /*0cc0*/  IMAD.MOV.U32 R8, RZ, RZ, RZ ;  /* 0x000000ffff087224 */ /* 0x000fe200078e00ff */
        /* <DEDUP_REMOVED lines=22> */
.L_x_63:
        /* <DEDUP_REMOVED lines=16> */
.L_x_66:
[----:B------:R-:W-:Y:S01]  /*0f30*/  LOP3.LUT R21, R11, 0x80000, RZ, 0xfc, !PT ;  /* 0x000800000b157812 */ /* 0x000fe200078efcff */
[----:B------:R-:W-:Y:S01]  /*0f40*/  IMAD.MOV.U32 R20, RZ, RZ, R10 ;  /* 0x000000ffff147224 */ /* 0x000fe200078e000a */
[----:B------:R-:W-:Y:S06]  /*0f50*/  BRA `(.L_x_64) ;  /* 0x0000000000087947 */ /* 0x000fec0003800000 */
.L_x_65:
[----:B------:R-:W-:Y:S01]  /*0f60*/  LOP3.LUT R21, R9, 0x80000, RZ, 0xfc, !PT ;  /* 0x0008000009157812 */ /* 0x000fe200078efcff */
[----:B------:R-:W-:-:S07]  /*0f70*/  IMAD.MOV.U32 R20, RZ, RZ, R8 ;  /* 0x000000ffff147224 */ /* 0x000fce00078e0008 */
.L_x_64:
[----:B------:R-:W-:Y:S05]  /*0f80*/  BSYNC.RECONVERGENT B1 ;  /* 0x0000000000017941 */ /* 0x000fea0003800200 */
.L_x_62:
[----:B------:R-:W-:Y:S02]  /*0f90*/  IMAD.MOV.U32 R8, RZ, RZ, R0 ;  /* 0x000000ffff087224 */ /* 0x000fe400078e0000 */
[----:B------:R-:W-:-:S04]  /*0fa0*/  IMAD.MOV.U32 R9, RZ, RZ, 0x0 ;  /* 0x00000000ff097424 */ /* 0x000fc800078e00ff */
[----:B------:R-:W-:Y:S05]  /*0fb0*/  RET.REL.NODEC R8 `(_Z20radialSymmetryKernelPdS_S_S_S_iii) ;  /* 0xfffffff008107950 */ /* 0x000fea0003c3ffff */
.L_x_67:
        /* <DEDUP_REMOVED lines=12> */
.L_x_84:


//--------------------- .text._Z14gradientKernelPdS_S_S_S_ii --------------------------
	.section	.text._Z14gradientKernelPdS_S_S_S_ii,"ax",@progbits
	.align	128
        .global         _Z14gradientKernelPdS_S_S_S_ii
        .type           _Z14gradientKernelPdS_S_S_S_ii,@function
        .size           _Z14gradientKernelPdS_S_S_S_ii,(.L_x_85 - _Z14gradientKernelPdS_S_S_S_ii)
        .other          _Z14gradientKernelPdS_S_S_S_ii,@"STO_CUDA_ENTRY STV_DEFAULT"
_Z14gradientKernelPdS_S_S_S_ii:
.text._Z14gradientKernelPdS_S_S_S_ii:
        /* <DEDUP_REMOVED lines=18> */
[----:B------:R-:W-:Y:S01]  /*0120*/  IADD3 R3, PT, PT, R0, -0x1, RZ ;  /* 0xffffffff00037810 */ /* 0x000fe20007ffe0ff */
[----:B------:R-:W1:Y:S04]  /*0130*/  LDCU.64 UR4, c[0x0][0x358] ;  /* 0x00006b00ff0477ac */ /* 0x000e680008000a00 */
[----:B------:R-:W-:-:S04]  /*0140*/  IMAD R3, R3, R2, R5 ;  /* 0x0000000203037224 */ /* 0x000fc800078e0205 */
[----:B------:R-:W-:-:S04]  /*0150*/  VIADD R5, R3, 0xffffffff ;  /* 0xffffffff03057836 */ /* 0x000fc80000000000 */
[----:B0-----:R-:W-:-:S05]  /*0160*/  IMAD.WIDE R20, R5, 0x8, R20 ;  /* 0x0000000805147825 */ /* 0x001fca00078e0214 */
[----:B-1----:R-:W2:Y:S04]  /*0170*/  LDG.E.64 R22, desc[UR4][R20.64] ;  /* 0x0000000414167981 */ /* 0x002ea8000c1e1b00 */
[----:B------:R-:W3:Y:S01]  /*0180*/  LDG.E.64 R18, desc[UR4][R20.64+0x8] ;  /* 0x0000080414127981 */ /* 0x000ee2000c1e1b00 */
[----:B------:R-:W-:-:S03]  /*0190*/  IMAD.WIDE R26, R2, 0x8, R20 ;  /* 0x00000008021a7825 */ /* 0x000fc600078e0214 */
[----:B------:R-:W4:Y:S04]  /*01a0*/  LDG.E.64 R6, desc[UR4][R20.64+0x10] ;  /* 0x0000100414067981 */ /* 0x000f28000c1e1b00 */
[----:B------:R-:W5:Y:S04]  /*01b0*/  LDG.E.64 R16, desc[UR4][R26.64] ;  /* 0x000000041a107981 */ /* 0x000f68000c1e1b00 */
[----:B------:R-:W5:Y:S04]  /*01c0*/  LDG.E.64 R14, desc[UR4][R26.64+0x8] ;  /* 0x000008041a0e7981 */ /* 0x000f68000c1e1b00 */
[----:B------:R-:W5:Y:S01]  /*01d0*/  LDG.E.64 R12, desc[UR4][R26.64+0x10] ;  /* 0x000010041a0c7981 */ /* 0x000f62000c1e1b00 */
[----:B------:R-:W-:-:S05]  /*01e0*/  IMAD.WIDE R28, R2, 0x8, R26 ;  /* 0x00000008021c7825 */ /* 0x000fca00078e021a */
[----:B------:R-:W5:Y:S04]  /*01f0*/  LDG.E.64 R8, desc[UR4][R28.64+0x8] ;  /* 0x000008041c087981 */ /* 0x000f68000c1e1b00 */
[----:B------:R-:W5:Y:S04]  /*0200*/  LDG.E.64 R10, desc[UR4][R28.64] ;  /* 0x000000041c0a7981 */ /* 0x000f68000c1e1b00 */
[----:B------:R-:W5:Y:S01]  /*0210*/  LDG.E.64 R4, desc[UR4][R28.64+0x10] ;  /* 0x000010041c047981 */ /* 0x000f62000c1e1b00 */
[----:B------:R-:W-:Y:S01]  /*0220*/  BSSY.RECONVERGENT B0, `(.L_x_68) ;  /* 0x0000029000007945 */ /* 0x000fe20003800200 */
[----:B------:R-:W-:Y:S01]  /*0230*/  IADD3 R2, PT, PT, R3, R2, RZ ;  /* 0x0000000203027210 */ /* 0x000fe20007ffe0ff */
[----:B--2---:R-:W-:-:S08]  /*0240*/  DADD R22, RZ, R22 ;  /* 0x00000000ff167229 */ /* 0x004fd00000000016 */
[--C-:B---3--:R-:W-:Y:S02]  /*0250*/  DFMA R24, R18, 2, R22.reuse ;  /* 0x400000001218782b */ /* 0x108fe40000000016 */
[----:B------:R-:W-:-:S06]  /*0260*/  DFMA R18, RZ, R18, R22 ;  /* 0x00000012ff12722b */ /* 0x000fcc0000000016 */
[--C-:B----4-:R-:W-:Y:S02]  /*0270*/  DADD R24, R24, R6.reuse ;  /* 0x0000000018187229 */ /* 0x110fe40000000006 */
[----:B------:R-:W-:Y:S02]  /*0280*/  DADD R18, R18, -R6 ;  /* 0x0000000012127229 */ /* 0x000fe40000000806 */
[----:B-----5:R-:W-:-:S04]  /*0290*/  DADD R6, R12, R12 ;  /* 0x000000000c067229 */ /* 0x020fc8000000000c */
[----:B------:R-:W-:Y:S02]  /*02a0*/  DFMA R24, RZ, R16, R24 ;  /* 0x00000010ff18722b */ /* 0x000fe40000000018 */
[----:B------:R-:W-:-:S06]  /*02b0*/  DFMA R18, R16, 2, R18 ;  /* 0x400000001012782b */ /* 0x000fcc0000000012 */
[-C--:B------:R-:W-:Y:S02]  /*02c0*/  DFMA R24, RZ, R14.reuse, R24 ;  /* 0x0000000eff18722b */ /* 0x080fe40000000018 */
[----:B------:R-:W-:Y:S01]  /*02d0*/  DFMA R18, RZ, R14, R18 ;  /* 0x0000000eff12722b */ /* 0x000fe20000000012 */
[----:B------:R-:W-:Y:S01]  /*02e0*/  MOV R14, 0x0 ;  /* 0x00000000000e7802 */ /* 0x000fe20000000f00 */
[----:B------:R-:W-:-:S04]  /*02f0*/  IMAD.MOV.U32 R15, RZ, RZ, 0x3fd80000 ;  /* 0x3fd80000ff0f7424 */ /* 0x000fc800078e00ff */
[----:B------:R-:W-:Y:S02]  /*0300*/  DFMA R24, RZ, R12, R24 ;  /* 0x0000000cff18722b */ /* 0x000fe40000000018 */
[----:B------:R-:W-:Y:S02]  /*0310*/  DADD R6, R18, -R6 ;  /* 0x0000000012067229 */ /* 0x000fe40000000806 */
[----:B------:R-:W-:-:S04]  /*0320*/  DADD R12, R8, R8 ;  /* 0x00000000080c7229 */ /* 0x000fc80000000008 */
[--C-:B------:R-:W-:Y:S02]  /*0330*/  DADD R24, R24, -R10.reuse ;  /* 0x0000000018187229 */ /* 0x100fe4000000080a */
[----:B------:R-:W-:-:S06]  /*0340*/  DADD R6, R6, R10 ;  /* 0x0000000006067229 */ /* 0x000fcc000000000a */
[----:B------:R-:W-:Y:S02]  /*0350*/  DADD R12, R24, -R12 ;  /* 0x00000000180c7229 */ /* 0x000fe4000000080c */
[----:B------:R-:W-:-:S06]  /*0360*/  DFMA R8, RZ, R8, R6 ;  /* 0x00000008ff08722b */ /* 0x000fcc0000000006 */
[--C-:B------:R-:W-:Y:S02]  /*0370*/  DADD R6, R12, -R4.reuse ;  /* 0x000000000c067229 */ /* 0x100fe40000000804 */
[----:B------:R-:W-:-:S06]  /*0380*/  DADD R4, R8, -R4 ;  /* 0x0000000008047229 */ /* 0x000fcc0000000804 */
[----:B------:R-:W-:-:S08]  /*0390*/  DMUL R8, R6, R6 ;  /* 0x0000000606087228 */ /* 0x000fd00000000000 */
[----:B------:R-:W-:-:S06]  /*03a0*/  DFMA R8, R4, R4, R8 ;  /* 0x000000040408722b */ /* 0x000fcc0000000008 */
[----:B------:R-:W0:Y:S04]  /*03b0*/  MUFU.RSQ64H R11, R9 ;  /* 0x00000009000b7308 */ /* 0x000e280000001c00 */
[----:B------:R-:W-:-:S05]  /*03c0*/  VIADD R10, R9, 0xfcb00000 ;  /* 0xfcb00000090a7836 */ /* 0x000fca0000000000 */
[----:B------:R-:W-:Y:S01]  /*03d0*/  ISETP.GE.U32.AND P0, PT, R10, 0x7ca00000, PT ;  /* 0x7ca000000a00780c */ /* 0x000fe20003f06070 */
[----:B0-----:R-:W-:-:S08]  /*03e0*/  DMUL R12, R10, R10 ;  /* 0x0000000a0a0c7228 */ /* 0x001fd00000000000 */
[----:B------:R-:W-:-:S08]  /*03f0*/  DFMA R12, R8, -R12, 1 ;  /* 0x3ff00000080c742b */ /* 0x000fd0000000080c */
[----:B------:R-:W-:Y:S02]  /*0400*/  DFMA R14, R12, R14, 0.5 ;  /* 0x3fe000000c0e742b */ /* 0x000fe4000000000e */
[----:B------:R-:W-:-:S08]  /*0410*/  DMUL R12, R10, R12 ;  /* 0x0000000c0a0c7228 */ /* 0x000fd00000000000 */
[----:B------:R-:W-:-:S08]  /*0420*/  DFMA R18, R14, R12, R10 ;  /* 0x0000000c0e12722b */ /* 0x000fd0000000000a */
[----:B------:R-:W-:Y:S02]  /*0430*/  DMUL R12, R8, R18 ;  /* 0x00000012080c7228 */ /* 0x000fe40000000000 */
[----:B------:R-:W-:Y:S01]  /*0440*/  IADD3 R21, PT, PT, R19, -0x100000, RZ ;  /* 0xfff0000013157810 */ /* 0x000fe20007ffe0ff */
[----:B------:R-:W-:-:S05]  /*0450*/  IMAD.MOV.U32 R20, RZ, RZ, R18 ;  /* 0x000000ffff147224 */ /* 0x000fca00078e0012 */
[----:B------:R-:W-:-:S08]  /*0460*/  DFMA R14, R12, -R12, R8 ;  /* 0x8000000c0c0e722b */ /* 0x000fd00000000008 */
[----:B------:R-:W-:Y:S01]  /*0470*/  DFMA R16, R14, R20, R12 ;  /* 0x000000140e10722b */ /* 0x000fe2000000000c */
[----:B------:R-:W-:Y:S10]  /*0480*/  @!P0 BRA `(.L_x_69) ;  /* 0x0000000000088947 */ /* 0x000ff40003800000 */
[----:B------:R-:W-:-:S07]  /*0490*/  MOV R0, 0x4b0 ;  /* 0x000004b000007802 */ /* 0x000fce0000000f00 */
[----:B------:R-:W-:Y:S05]  /*04a0*/  CALL.REL.NOINC `($__internal_3_$__cuda_sm20_dsqrt_rn_f64_mediumpath_v1) ;  /* 0x0000000000787944 */ /* 0x000fea0003c00000 */
.L_x_69:
[----:B------:R-:W-:Y:S05]  /*04b0*/  BSYNC.RECONVERGENT B0 ;  /* 0x0000000000007941 */ /* 0x000fea0003800200 */
.L_x_68:
[----:B------:R-:W0:Y:S01]  /*04c0*/  LDC.64 R8, c[0x0][0x388] ;  /* 0x0000e200ff087b82 */ /* 0x000e220000000a00 */
[----:B------:R-:W-:-:S06]  /*04d0*/  DSETP.GT.AND P0, PT, R16, 200, PT ;  /* 0x406900001000742a */ /* 0x000fcc0003f04000 */
[----:B------:R-:W-:Y:S01]  /*04e0*/  FSEL R16, R16, RZ, P0 ;  /* 0x000000ff10107208 */ /* 0x000fe20000000000 */
[----:B------:R-:W1:Y:S01]  /*04f0*/  LDC.64 R10, c[0x0][0x390] ;  /* 0x0000e400ff0a7b82 */ /* 0x000e620000000a00 */
[----:B------:R-:W-:-:S07]  /*0500*/  FSEL R17, R17, RZ, P0 ;  /* 0x000000ff11117208 */ /* 0x000fce0000000000 */
[----:B------:R-:W2:Y:S08]  /*0510*/  LDC.64 R12, c[0x0][0x398] ;  /* 0x0000e600ff0c7b82 */ /* 0x000eb00000000a00 */
[----:B------:R-:W3:Y:S01]  /*0520*/  LDC.64 R14, c[0x0][0x3a0] ;  /* 0x0000e800ff0e7b82 */ /* 0x000ee20000000a00 */
[----:B0-----:R-:W-:-:S05]  /*0530*/  IMAD.WIDE R8, R2, 0x8, R8 ;  /* 0x0000000802087825 */ /* 0x001fca00078e0208 */
[----:B------:R0:W-:Y:S01]  /*0540*/  STG.E.64 desc[UR4][R8.64], R16 ;  /* 0x0000001008007986 */ /* 0x0001e2000c101b04 */
[----:B-1----:R-:W-:-:S05]  /*0550*/  IMAD.WIDE R10, R2, 0x8, R10 ;  /* 0x00000008020a7825 */ /* 0x002fca00078e020a */
[----:B------:R0:W-:Y:S01]  /*0560*/  STG.E.64 desc[UR4][R10.64], R4 ;  /* 0x000000040a007986 */ /* 0x0001e2000c101b04 */
[----:B--2---:R-:W-:-:S05]  /*0570*/  IMAD.WIDE R12, R2, 0x8, R12 ;  /* 0x00000008020c7825 */ /* 0x004fca00078e020c */
[----:B------:R0:W-:Y:S01]  /*0580*/  STG.E.64 desc[UR4][R12.64], R6 ;  /* 0x000000060c007986 */ /* 0x0001e2000c101b04 */
[----:B---3--:R-:W-:-:S05]  /*0590*/  IMAD.WIDE R2, R2, 0x8, R14 ;  /* 0x0000000802027825 */ /* 0x008fca00078e020e */
[----:B------:R-:W2:Y:S02]  /*05a0*/  LDG.E.64 R14, desc[UR4][R2.64] ;  /* 0x00000004020e7981 */ /* 0x000ea4000c1e1b00 */
[----:B--2---:R-:W-:-:S14]  /*05b0*/  DSETP.NAN.AND P0, PT, R14, R14, PT ;  /* 0x0000000e0e00722a */ /* 0x004fdc0003f08000 */
[----:B0-----:R-:W-:Y:S05]  /*05c0*/  @!P0 EXIT ;  /* 0x000000000000894d */ /* 0x001fea0003800000 */
[C---:B------:R-:W-:Y:S01]  /*05d0*/  DSETP.GT.AND P0, PT, R6.reuse, RZ, PT ;  /* 0x000000ff0600722a */ /* 0x040fe20003f04000 */
[----:B------:R-:W-:Y:S01]  /*05e0*/  IMAD.MOV.U32 R0, RZ, RZ, RZ ;  /* 0x000000ffff007224 */ /* 0x000fe200078e00ff */
[----:B------:R-:W-:Y:S01]  /*05f0*/  DSETP.GEU.AND P1, PT, R6, RZ, PT ;  /* 0x000000ff0600722a */ /* 0x000fe20003f2e000 */
[----:B------:R-:W-:Y:S01]  /*0600*/  UMOV UR6, 0x54442d18 ;  /* 0x54442d1800067882 */ /* 0x000fe20000000000 */
[----:B------:R-:W-:Y:S02]  /*0610*/  UMOV UR7, 0x3ff921fb ;  /* 0x3ff921fb00077882 */ /* 0x000fe40000000000 */
[----:B------:R-:W-:-:S08]  /*0620*/  SEL R4, RZ, 0x1, !P0 ;  /* 0x00000001ff047807 */ /* 0x000fd00004000000 */
[----:B------:R-:W-:Y:S02]  /*0630*/  @!P0 IADD3 R0, PT, PT, RZ, -0x1, RZ ;  /* 0xffffffffff008810 */ /* 0x000fe40007ffe0ff */
[----:B------:R-:W-:-:S04]  /*0640*/  @P1 IMAD.MOV R0, RZ, RZ, R4 ;  /* 0x000000ffff001224 */ /* 0x000fc800078e0204 */
[----:B------:R-:W0:Y:S02]  /*0650*/  I2F.F64 R4, R0 ;  /* 0x0000000000047312 */ /* 0x000e240000201c00 */
[----:B0-----:R-:W-:-:S07]  /*0660*/  DMUL R4, R4, UR6 ;  /* 0x0000000604047c28 */ /* 0x001fce0008000000 */
[----:B------:R-:W-:Y:S01]  /*0670*/  STG.E.64 desc[UR4][R2.64], R4 ;  /* 0x0000000402007986 */ /* 0x000fe2000c101b04 */
[----:B------:R-:W-:Y:S05]  /*0680*/  EXIT ;  /* 0x000000000000794d */ /* 0x000fea0003800000 */
        .weak           $__internal_3_$__cuda_sm20_dsqrt_rn_f64_mediumpath_v1
        .type           $__internal_3_$__cuda_sm20_dsqrt_rn_f64_mediumpath_v1,@function
        .size           $__internal_3_$__cuda_sm20_dsqrt_rn_f64_mediumpath_v1,(.L_x_85 - $__internal_3_$__cuda_sm20_dsqrt_rn_f64_mediumpath_v1)
$__internal_3_$__cuda_sm20_dsqrt_rn_f64_mediumpath_v1:
[----:B------:R-:W-:Y:S01]  /*0690*/  ISETP.GE.U32.AND P0, PT, R10, -0x3400000, PT ;  /* 0xfcc000000a00780c */ /* 0x000fe20003f06070 */
[----:B------:R-:W-:Y:S01]  /*06a0*/  BSSY.RECONVERGENT B1, `(.L_x_70) ;  /* 0x0000024000017945 */ /* 0x000fe20003800200 */
[----:B------:R-:W-:-:S11]  /*06b0*/  MOV R19, R21 ;  /* 0x0000001500137202 */ /* 0x000fd60000000f00 */
[----:B------:R-:W-:Y:S05]  /*06c0*/  @!P0 BRA `(.L_x_71) ;  /* 0x0000000000208947 */ /* 0x000fea0003800000 */
[----:B------:R-:W-:-:S10]  /*06d0*/  DFMA.RM R12, R14, R18, R12 ;  /* 0x000000120e0c722b */ /* 0x000fd4000000400c */
[----:B------:R-:W-:-:S05]  /*06e0*/  IADD3 R10, P0, PT, R12, 0x1, RZ ;  /* 0x000000010c0a7810 */ /* 0x000fca0007f1e0ff */
[----:B------:R-:W-:-:S06]  /*06f0*/  IMAD.X R11, RZ, RZ, R13, P0 ;  /* 0x000000ffff0b7224 */ /* 0x000fcc00000e060d */
[----:B------:R-:W-:-:S08]  /*0700*/  DFMA.RP R8, -R12, R10, R8 ;  /* 0x0000000a0c08722b */ /* 0x000fd00000008108 */
[----:B------:R-:W-:-:S06]  /*0710*/  DSETP.GT.AND P0, PT, R8, RZ, PT ;  /* 0x000000ff0800722a */ /* 0x000fcc0003f04000 */
[----:B------:R-:W-:Y:S02]  /*0720*/  FSEL R10, R10, R12, P0 ;  /* 0x0000000c0a0a7208 */ /* 0x000fe40000000000 */
[----:B------:R-:W-:Y:S01]  /*0730*/  FSEL R11, R11, R13, P0 ;  /* 0x0000000d0b0b7208 */ /* 0x000fe20000000000 */
[----:B------:R-:W-:Y:S06]  /*0740*/  BRA `(.L_x_72) ;  /* 0x0000000000647947 */ /* 0x000fec0003800000 */
.L_x_71:
[----:B------:R-:W-:-:S14]  /*0750*/  DSETP.NE.AND P0, PT, R8, RZ, PT ;  /* 0x000000ff0800722a */ /* 0x000fdc0003f05000 */
[----:B------:R-:W-:Y:S05]  /*0760*/  @!P0 BRA `(.L_x_73) ;  /* 0x0000000000588947 */ /* 0x000fea0003800000 */
[----:B------:R-:W-:-:S13]  /*0770*/  ISETP.GE.AND P0, PT, R9, RZ, PT ;  /* 0x000000ff0900720c */ /* 0x000fda0003f06270 */
[----:B------:R-:W-:Y:S01]  /*0780*/  @!P0 MOV R10, 0x0 ;  /* 0x00000000000a8802 */ /* 0x000fe20000000f00 */
[----:B------:R-:W-:Y:S01]  /*0790*/  @!P0 IMAD.MOV.U32 R11, RZ, RZ, -0x80000 ;  /* 0xfff80000ff0b8424 */ /* 0x000fe200078e00ff */
[----:B------:R-:W-:Y:S06]  /*07a0*/  @!P0 BRA `(.L_x_72) ;  /* 0x00000000004c8947 */ /* 0x000fec0003800000 */
[----:B------:R-:W-:-:S13]  /*07b0*/  ISETP.GT.AND P0, PT, R9, 0x7fefffff, PT ;  /* 0x7fefffff0900780c */ /* 0x000fda0003f04270 */
[----:B------:R-:W-:Y:S05]  /*07c0*/  @P0 BRA `(.L_x_73) ;  /* 0x0000000000400947 */ /* 0x000fea0003800000 */
[----:B------:R-:W-:Y:S01]  /*07d0*/  DMUL R8, R8, 8.11296384146066816958e+31 ;  /* 0x4690000008087828 */ /* 0x000fe20000000000 */
[----:B------:R-:W-:Y:S01]  /*07e0*/  MOV R10, RZ ;  /* 0x000000ff000a7202 */ /* 0x000fe20000000f00 */
[----:B------:R-:W-:Y:S01]  /*07f0*/  IMAD.MOV.U32 R14, RZ, RZ, 0x0 ;  /* 0x00000000ff0e7424 */ /* 0x000fe200078e00ff */
[----:B------:R-:W-:-:S03]  /*0800*/  MOV R15, 0x3fd80000 ;  /* 0x3fd80000000f7802 */ /* 0x000fc60000000f00 */
[----:B------:R-:W0:Y:S02]  /*0810*/  MUFU.RSQ64H R11, R9 ;  /* 0x00000009000b7308 */ /* 0x000e240000001c00 */
[----:B0-----:R-:W-:-:S08]  /*0820*/  DMUL R12, R10, R10 ;  /* 0x0000000a0a0c7228 */ /* 0x001fd00000000000 */
[----:B------:R-:W-:-:S08]  /*0830*/  DFMA R12, R8, -R12, 1 ;  /* 0x3ff00000080c742b */ /* 0x000fd0000000080c */
[----:B------:R-:W-:Y:S02]  /*0840*/  DFMA R14, R12, R14, 0.5 ;  /* 0x3fe000000c0e742b */ /* 0x000fe4000000000e */
[----:B------:R-:W-:-:S08]  /*0850*/  DMUL R12, R10, R12 ;  /* 0x0000000c0a0c7228 */ /* 0x000fd00000000000 */
[----:B------:R-:W-:-:S08]  /*0860*/  DFMA R12, R14, R12, R10 ;  /* 0x0000000c0e0c722b */ /* 0x000fd0000000000a */
[----:B------:R-:W-:Y:S02]  /*0870*/  DMUL R10, R8, R12 ;  /* 0x0000000c080a7228 */ /* 0x000fe40000000000 */
[----:B------:R-:W-:-:S06]  /*0880*/  VIADD R13, R13, 0xfff00000 ;  /* 0xfff000000d0d7836 */ /* 0x000fcc0000000000 */
[----:B------:R-:W-:-:S08]  /*0890*/  DFMA R14, R10, -R10, R8 ;  /* 0x8000000a0a0e722b */ /* 0x000fd00000000008 */
[----:B------:R-:W-:-:S10]  /*08a0*/  DFMA R10, R12, R14, R10 ;  /* 0x0000000e0c0a722b */ /* 0x000fd4000000000a */
[----:B------:R-:W-:Y:S01]  /*08b0*/  IADD3 R11, PT, PT, R11, -0x3500000, RZ ;  /* 0xfcb000000b0b7810 */ /* 0x000fe20007ffe0ff */
[----:B------:R-:W-:Y:S06]  /*08c0*/  BRA `(.L_x_72) ;  /* 0x0000000000047947 */ /* 0x000fec0003800000 */
.L_x_73:
[----:B------:R-:W-:-:S11]  /*08d0*/  DADD R10, R8, R8 ;  /* 0x00000000080a7229 */ /* 0x000fd60000000008 */
.L_x_72:
[----:B------:R-:W-:Y:S05]  /*08e0*/  BSYNC.RECONVERGENT B1 ;  /* 0x0000000000017941 */ /* 0x000fea0003800200 */
.L_x_70:
[----:B------:R-:W-:Y:S02]  /*08f0*/  HFMA2 R9, -RZ, RZ, 0, 0 ;  /* 0x00000000ff097431 */ /* 0x000fe400000001ff */
[----:B------:R-:W-:Y:S01]  /*0900*/  IMAD.MOV.U32 R8, RZ, RZ, R0 ;  /* 0x000000ffff087224 */ /* 0x000fe200078e0000 */
[----:B------:R-:W-:Y:S01]  /*0910*/  MOV R17, R11 ;  /* 0x0000000b00117202 */ /* 0x000fe20000000f00 */
[----:B------:R-:W-:Y:S02]  /*0920*/  IMAD.MOV.U32 R16, RZ, RZ, R10 ;  /* 0x000000ffff107224 */ /* 0x000fe400078e000a */
[----:B------:R-:W-:Y:S05]  /*0930*/  RET.REL.NODEC R8 `(_Z14gradientKernelPdS_S_S_S_ii) ;  /* 0xfffffff408b07950 */ /* 0x000fea0003c3ffff */
.L_x_74:
        /* <DEDUP_REMOVED lines=12> */
.L_x_85:


//--------------------- .text._Z15grayscaleKernelP5PixelPdii --------------------------
	.section	.text._Z15grayscaleKernelP5PixelPdii,"ax",@progbits
	.align	128
        .global         _Z15grayscaleKernelP5PixelPdii
        .type           _Z15grayscaleKernelP5PixelPdii,@function
        .size           _Z15grayscaleKernelP5PixelPdii,(.L_x_92 - _Z15grayscaleKernelP5PixelPdii)
        .other          _Z15grayscaleKernelP5PixelPdii,@"STO_CUDA_ENTRY STV_DEFAULT"
_Z15grayscaleKernelP5PixelPdii:
.text._Z15grayscaleKernelP5PixelPdii:
        /* <DEDUP_REMOVED lines=15> */
[----:B------:R-:W-:-:S06]  /*00f0*/  IMAD R13, R5, UR6, R0 ;  /* 0x00000006050d7c24 */ /* 0x000fcc000f8e0200 */
[----:B------:R-:W2:Y:S01]  /*0100*/  LDC.64 R10, c[0x0][0x388] ;  /* 0x0000e200ff0a7b82 */ /* 0x000ea20000000a00 */
[----:B0-----:R-:W-:-:S05]  /*0110*/  IMAD.WIDE R2, R13, 0x3, R2 ;  /* 0x000000030d027825 */ /* 0x001fca00078e0202 */
[----:B-1----:R-:W3:Y:S04]  /*0120*/  LDG.E.U8 R12, desc[UR4][R2.64+0x1] ;  /* 0x00000104020c7981 */ /* 0x002ee8000c1e1100 */
[----:B------:R-:W4:Y:S04]  /*0130*/  LDG.E.U8 R0, desc[UR4][R2.64] ;  /* 0x0000000402007981 */ /* 0x000f28000c1e1100 */
[----:B------:R2:W5:Y:S01]  /*0140*/  LDG.E.U8 R8, desc[UR4][R2.64+0x2] ;  /* 0x0000020402087981 */ /* 0x000562000c1e1100 */
[----:B------:R-:W-:Y:S01]  /*0150*/  UMOV UR8, 0x8a71de6a ;  /* 0x8a71de6a00087882 */ /* 0x000fe20000000000 */
[----:B------:R-:W-:Y:S01]  /*0160*/  UMOV UR9, 0x3fe6e48e ;  /* 0x3fe6e48e00097882 */ /* 0x000fe20000000000 */
[----:B--2---:R-:W-:Y:S01]  /*0170*/  IMAD.WIDE R2, R13, 0x8, R10 ;  /* 0x000000080d027825 */ /* 0x004fe200078e020a */
[----:B---3--:R-:W0:Y:S08]  /*0180*/  I2F.F64.U16 R6, R12 ;  /* 0x0000000c00067312 */ /* 0x008e300000101800 */
[----:B----4-:R-:W1:Y:S01]  /*0190*/  I2F.F64.U16 R4, R0 ;  /* 0x0000000000047312 */ /* 0x010e620000101800 */
[----:B0-----:R-:W-:-:S07]  /*01a0*/  DMUL R6, R6, UR8 ;  /* 0x0000000806067c28 */ /* 0x001fce0008000000 */
[----:B-----5:R-:W0:Y:S01]  /*01b0*/  I2F.F64.U16 R8, R8 ;  /* 0x0000000800087312 */ /* 0x020e220000101800 */
[----:B------:R-:W-:Y:S01]  /*01c0*/  UMOV UR8, 0x33333333 ;  /* 0x3333333300087882 */ /* 0x000fe20000000000 */
[----:B------:R-:W-:Y:S02]  /*01d0*/  UMOV UR9, 0x3fcb3333 ;  /* 0x3fcb333300097882 */ /* 0x000fe40000000000 */
[----:B-1----:R-:W-:Y:S01]  /*01e0*/  DFMA R4, R4, UR8, R6 ;  /* 0x0000000804047c2b */ /* 0x002fe20008000006 */
[----:B------:R-:W-:Y:S01]  /*01f0*/  UMOV UR8, 0x460aa64c ;  /* 0x460aa64c00087882 */ /* 0x000fe20000000000 */
[----:B------:R-:W-:-:S06]  /*0200*/  UMOV UR9, 0x3fb27525 ;  /* 0x3fb2752500097882 */ /* 0x000fcc0000000000 */
[----:B0-----:R-:W-:-:S07]  /*0210*/  DFMA R4, R8, UR8, R4 ;  /* 0x0000000808047c2b */ /* 0x001fce0008000004 */
[----:B------:R-:W-:Y:S01]  /*0220*/  STG.E.64 desc[UR4][R2.64], R4 ;  /* 0x0000000402007986 */ /* 0x000fe2000c101b04 */
[----:B------:R-:W-:Y:S05]  /*0230*/  EXIT ;  /* 0x000000000000794d */ /* 0x000fea0003800000 */
.L_x_75:
        /* <DEDUP_REMOVED lines=12> */
.L_x_92:


//--------------------- .text._Z9NMSKernelPdS_S_ii --------------------------
	.section	.text._Z9NMSKernelPdS_S_ii,"ax",@progbits
	.align	128
        .global         _Z9NMSKernelPdS_S_ii
        .type           _Z9NMSKernelPdS_S_ii,@function
        .size           _Z9NMSKernelPdS_S_ii,(.L_x_93 - _Z9NMSKernelPdS_S_ii)
        .other          _Z9NMSKernelPdS_S_ii,@"STO_CUDA_ENTRY STV_DEFAULT"
_Z9NMSKernelPdS_S_ii:
.text._Z9NMSKernelPdS_S_ii:
        /* <DEDUP_REMOVED lines=24> */
[----:B------:R-:W0:Y:S02]  /*0180*/  LDC.64 R10, c[0x0][0x388] ;  /* 0x0000e200ff0a7b82 */ /* 0x000e240000000a00 */
[----:B0-----:R-:W-:-:S06]  /*0190*/  IMAD.WIDE R10, R0, 0x8, R10 ;  /* 0x00000008000a7825 */ /* 0x001fcc00078e020a */
[----:B------:R-:W2:Y:S01]  /*01a0*/  LDG.E.64 R10, desc[UR4][R10.64] ;  /* 0x000000040a0a7981 */ /* 0x000ea2000c1e1b00 */
[----:B------:R-:W-:Y:S01]  /*01b0*/  UMOV UR6, 0x54442d18 ;  /* 0x54442d1800067882 */ /* 0x000fe20000000000 */
[----:B------:R-:W-:Y:S01]  /*01c0*/  UMOV UR7, 0x3fe921fb ;  /* 0x3fe921fb00077882 */ /* 0x000fe20000000000 */
[----:B------:R-:W-:Y:S01]  /*01d0*/  BSSY.RECONVERGENT B0, `(.L_x_76) ;  /* 0x000002e000007945 */ /* 0x000fe20003800200 */
[----:B--2---:R-:W-:-:S14]  /*01e0*/  DSETP.GT.AND P0, PT, |R10|, UR6, PT ;  /* 0x000000060a007e2a */ /* 0x004fdc000bf04200 */
[----:B------:R-:W-:Y:S05]  /*01f0*/  @!P0 BRA `(.L_x_77) ;  /* 0x00000000001c8947 */ /* 0x000fea0003800000 */
[----:B------:R-:W-:Y:S02]  /*0200*/  IMAD R6, R15, R4, -R4 ;  /* 0x000000040f067224 */ /* 0x000fe400078e0a04 */
[----:B------:R-:W-:-:S04]  /*0210*/  IMAD.WIDE R8, R4, 0x8, R8 ;  /* 0x0000000804087825 */ /* 0x000fc800078e0208 */
[----:B------:R-:W-:Y:S02]  /*0220*/  IMAD.IADD R5, R7, 0x1, R6 ;  /* 0x0000000107057824 */ /* 0x000fe400078e0206 */
[----:B------:R-:W5:Y:S02]  /*0230*/  LDG.E.64 R8, desc[UR4][R8.64] ;  /* 0x0000000408087981 */ /* 0x000f64000c1e1b00 */
[----:B------:R-:W-:-:S05]  /*0240*/  IMAD.WIDE R4, R5, 0x8, R12 ;  /* 0x0000000805047825 */ /* 0x000fca00078e020c */
[----:B------:R0:W5:Y:S01]  /*0250*/  LDG.E.64 R10, desc[UR4][R4.64] ;  /* 0x00000004040a7981 */ /* 0x000162000c1e1b00 */
[----:B------:R-:W-:Y:S05]  /*0260*/  BRA `(.L_x_78) ;  /* 0x0000000000907947 */ /* 0x000fea0003800000 */
.L_x_77:
[----:B------:R-:W-:-:S14]  /*0270*/  DSETP.GT.AND P0, PT, R10, RZ, PT ;  /* 0x000000ff0a00722a */ /* 0x000fdc0003f04000 */
[----:B------:R-:W-:Y:S05]  /*0280*/  @!P0 BRA `(.L_x_79) ;  /* 0x0000000000388947 */ /* 0x000fea0003800000 */
[----:B------:R-:W0:Y:S01]  /*0290*/  LDCU.64 UR6, c[0x0][0x380] ;  /* 0x00007000ff0677ac */ /* 0x000e220008000a00 */
[----:B------:R-:W-:-:S04]  /*02a0*/  IMAD R6, R15, R4, -R4 ;  /* 0x000000040f067224 */ /* 0x000fc800078e0a04 */
[----:B------:R-:W-:Y:S01]  /*02b0*/  IMAD R4, R4, 0x2, R6 ;  /* 0x0000000204047824 */ /* 0x000fe200078e0206 */
[----:B------:R-:W-:-:S04]  /*02c0*/  IADD3 R5, P1, PT, R7, R6, RZ ;  /* 0x0000000607057210 */ /* 0x000fc80007f3e0ff */
[----:B------:R-:W-:Y:S02]  /*02d0*/  IADD3 R7, P0, PT, R7, R4, RZ ;  /* 0x0000000407077210 */ /* 0x000fe40007f1e0ff */
[----:B------:R-:W-:Y:S02]  /*02e0*/  LEA.HI.X.SX32 R6, R6, RZ, 0x1, P1 ;  /* 0x000000ff06067211 */ /* 0x000fe400008f0eff */
[----:B------:R-:W-:Y:S02]  /*02f0*/  LEA.HI.X.SX32 R4, R4, RZ, 0x1, P0 ;  /* 0x000000ff04047211 */ /* 0x000fe400000f0eff */
[----:B0-----:R-:W-:Y:S02]  /*0300*/  LEA R10, P1, R5, UR6, 0x3 ;  /* 0x00000006050a7c11 */ /* 0x001fe4000f8218ff */
[----:B------:R-:W-:Y:S02]  /*0310*/  LEA R8, P0, R7, UR6, 0x3 ;  /* 0x0000000607087c11 */ /* 0x000fe4000f8018ff */
[----:B------:R-:W-:-:S02]  /*0320*/  LEA.HI.X R11, R5, UR7, R6, 0x3, P1 ;  /* 0x00000007050b7c11 */ /* 0x000fc400088f1c06 */
[----:B------:R-:W-:-:S04]  /*0330*/  LEA.HI.X R9, R7, UR7, R4, 0x3, P0 ;  /* 0x0000000707097c11 */ /* 0x000fc800080f1c04 */
[----:B------:R-:W5:Y:S04]  /*0340*/  LDG.E.64 R10, desc[UR4][R10.64+0x8] ;  /* 0x000008040a0a7981 */ /* 0x000f68000c1e1b00 */
[----:B------:R-:W5:Y:S01]  /*0350*/  LDG.E.64 R8, desc[UR4][R8.64+-0x8] ;  /* 0xfffff80408087981 */ /* 0x000f62000c1e1b00 */
[----:B------:R-:W-:Y:S05]  /*0360*/  BRA `(.L_x_78) ;  /* 0x0000000000507947 */ /* 0x000fea0003800000 */
.L_x_79:
[----:B------:R-:W-:Y:S01]  /*0370*/  UMOV UR6, 0x54442d18 ;  /* 0x54442d1800067882 */ /* 0x000fe20000000000 */
[----:B------:R-:W-:Y:S01]  /*0380*/  UMOV UR7, 0x3fe921fb ;  /* 0x3fe921fb00077882 */ /* 0x000fe20000000000 */
[----:B------:R-:W-:Y:S01]  /*0390*/  CS2R R8, SRZ ;  /* 0x0000000000087805 */ /* 0x000fe2000001ff00 */
[----:B------:R-:W-:Y:S01]  /*03a0*/  DSETP.GT.AND P0, PT, R10, -UR6, PT ;  /* 0x800000060a007e2a */ /* 0x000fe2000bf04000 */
[----:B------:R-:W-:-:S13]  /*03b0*/  CS2R R10, SRZ ;  /* 0x00000000000a7805 */ /* 0x000fda000001ff00 */
[----:B------:R-:W-:Y:S05]  /*03c0*/  @!P0 BRA `(.L_x_78) ;  /* 0x0000000000388947 */ /* 0x000fea0003800000 */
[----:B------:R-:W0:Y:S01]  /*03d0*/  LDCU.64 UR6, c[0x0][0x380] ;  /* 0x00007000ff0677ac */ /* 0x000e220008000a00 */
[--C-:B------:R-:W-:Y:S02]  /*03e0*/  IMAD R6, R15, R4, R4.reuse ;  /* 0x000000040f067224 */ /* 0x100fe400078e0204 */
[----:B------:R-:W-:-:S04]  /*03f0*/  IMAD.MOV R5, RZ, RZ, -R4 ;  /* 0x000000ffff057224 */ /* 0x000fc800078e0a04 */
        /* <DEDUP_REMOVED lines=10> */
[----:B------:R-:W5:Y:S02]  /*04a0*/  LDG.E.64 R8, desc[UR4][R8.64+-0x8] ;  /* 0xfffff80408087981 */ /* 0x000f64000c1e1b00 */
.L_x_78:
[----:B------:R-:W-:Y:S05]  /*04b0*/  BSYNC.RECONVERGENT B0 ;  /* 0x0000000000007941 */ /* 0x000fea0003800200 */
.L_x_76:
[----:B-----5:R-:W-:-:S06]  /*04c0*/  DSETP.GE.AND P0, PT, R2, R8, PT ;  /* 0x000000080200722a */ /* 0x020fcc0003f06000 */
[----:B------:R-:W-:-:S14]  /*04d0*/  DSETP.LTU.OR P0, PT, R2, R10, !P0 ;  /* 0x0000000a0200722a */ /* 0x000fdc0004709400 */
[----:B0-----:R-:W0:Y:S02]  /*04e0*/  @!P0 LDC.64 R4, c[0x0][0x390] ;  /* 0x0000e400ff048b82 */ /* 0x001e240000000a00 */
[----:B0-----:R-:W-:-:S05]  /*04f0*/  @!P0 IMAD.WIDE R4, R0, 0x8, R4 ;  /* 0x0000000800048825 */ /* 0x001fca00078e0204 */
[----:B------:R0:W-:Y:S01]  /*0500*/  @!P0 STG.E.64 desc[UR4][R4.64], R2 ;  /* 0x0000000204008986 */ /* 0x0001e2000c101b04 */
[----:B------:R-:W-:Y:S05]  /*0510*/  @!P0 EXIT ;  /* 0x000000000000894d */ /* 0x000fea0003800000 */
[----:B0-----:R-:W0:Y:S02]  /*0520*/  LDC.64 R2, c[0x0][0x390] ;  /* 0x0000e400ff027b82 */ /* 0x001e240000000a00 */
[----:B0-----:R-:W-:-:S05]  /*0530*/  IMAD.WIDE R2, R0, 0x8, R2 ;  /* 0x0000000800027825 */ /* 0x001fca00078e0202 */
[----:B------:R-:W-:Y:S01]  /*0540*/  STG.E.64 desc[UR4][R2.64], RZ ;  /* 0x000000ff02007986 */ /* 0x000fe2000c101b04 */
[----:B------:R-:W-:Y:S05]  /*0550*/  EXIT ;  /* 0x000000000000794d */ /* 0x000fea0003800000 */
.L_x_80:
        /* <DEDUP_REMOVED lines=10> */
.L_x_93:


//--------------------- .nv.global.init           --------------------------
	.section	.nv.global.init,"aw",@progbits
	.align	16
.nv.global.init:
	.type		__cudart_sin_cos_coeffs,@object
	.size		__cudart_sin_cos_coeffs,(__cudart_i2opi_d - __cudart_sin_cos_coeffs)
__cudart_sin_cos_coeffs:
        /*0000*/ 	.byte	0x46, 0xd2, 0xb0, 0x2c, 0xf1, 0xe5, 0x5a, 0xbe, 0x92, 0xe3, 0xac, 0x69, 0xe3, 0x1d, 0xc7, 0x3e
        /*0010*/ 	.byte	0xa1, 0x62, 0xdb, 0x19, 0xa0, 0x01, 0x2a, 0xbf, 0x18, 0x08, 0x11, 0x11, 0x11, 0x11, 0x81, 0x3f
        /*0020*/ 	.byte	0x54, 0x55, 0x55, 0x55, 0x55, 0x55, 0xc5, 0xbf, 0x00, 0x00, 0x00, 0x00, 0x00, 0x00, 0x00, 0x00
        /*0030*/ 	.byte	0x00, 0x00, 0x00, 0x00, 0x00, 0x00, 0x00, 0x00, 0x64, 0x81, 0xfd, 0x20, 0x83, 0xff, 0xa8, 0xbd
        /*0040*/ 	.byte	0x28, 0x85, 0xef, 0xc1, 0xa7, 0xee, 0x21, 0x3e, 0xd9, 0xe6, 0x06, 0x8e, 0x4f, 0x7e, 0x92, 0xbe
        /*0050*/ 	.byte	0xe9, 0xbc, 0xdd, 0x19, 0xa0, 0x01, 0xfa, 0x3e, 0x47, 0x5d, 0xc1, 0x16, 0x6c, 0xc1, 0x56, 0xbf
        /*0060*/ 	.byte	0x51, 0x55, 0x55, 0x55, 0x55, 0x55, 0xa5, 0x3f, 0x00, 0x00, 0x00, 0x00, 0x00, 0x00, 0xe0, 0xbf
        /*0070*/ 	.byte	0x00, 0x00, 0x00, 0x00, 0x00, 0x00, 0xf0, 0x3f, 0x00, 0x00, 0x00, 0x00, 0x00, 0x00, 0x00, 0x00
	.type		__cudart_i2opi_d,@object
	.size		__cudart_i2opi_d,(.L_0 - __cudart_i2opi_d)
__cudart_i2opi_d:
        /* <DEDUP_REMOVED lines=9> */
.L_0:


//--------------------- .nv.shared.reserved.0     --------------------------
	.section	.nv.shared.reserved.0,"aw",@nobits
	.weak		__nv_reservedSMEM_offset_0_alias
	.size		__nv_reservedSMEM_offset_0_alias, 0, 64
	.other		__nv_reservedSMEM_offset_0_alias,@"STO_CUDA_RESERVED_SHARED STV_DEFAULT"
__nv_reservedSMEM_offset_0_alias:
	.zero		0
	.zero		64


//--------------------- .nv.constant0._Z24ellipseResponseMapKernelPdS_S_S_S_S_P5ImagePiS2_ii --------------------------
	.section	.nv.constant0._Z24ellipseResponseMapKernelPdS_S_S_S_S_P5ImagePiS2_ii,"a",@progbits
	.sectionflags	@""
	.align	4
.nv.constant0._Z24ellipseResponseMapKernelPdS_S_S_S_S_P5ImagePiS2_ii:
	.zero		976


//--------------------- .nv.constant0._Z18postGaussNMSKernelPdS_Piii --------------------------
	.section	.nv.constant0._Z18postGaussNMSKernelPdS_Piii,"a",@progbits
	.sectionflags	@""
	.align	4
.nv.constant0._Z18postGaussNMSKernelPdS_Piii:
	.zero		928


//--------------------- .nv.constant0._Z14gaussConvolve2PdS_PiP5Imageii --------------------------
	.section	.nv.constant0._Z14gaussConvolve2PdS_PiP5Imageii,"a",@progbits
	.sectionflags	@""
	.align	4
.nv.constant0._Z14gaussConvolve2PdS_PiP5Imageii:
	.zero		936


//--------------------- .nv.constant0._Z14gaussConvolve1PdS_PiP5Imageii --------------------------
	.section	.nv.constant0._Z14gaussConvolve1PdS_PiP5Imageii,"a",@progbits
	.sectionflags	@""
	.align	4
.nv.constant0._Z14gaussConvolve1PdS_PiP5Imageii:
	.zero		936


//--------------------- .nv.constant0._Z20radialSymmetryKernelPdS_S_S_S_iii --------------------------
	.section	.nv.constant0._Z20radialSymmetryKernelPdS_S_S_S_iii,"a",@progbits
	.sectionflags	@""
	.align	4
.nv.constant0._Z20radialSymmetryKernelPdS_S_S_S_iii:
	.zero		948


//--------------------- .nv.constant0._Z14gradientKernelPdS_S_S_S_ii --------------------------
	.section	.nv.constant0._Z14gradientKernelPdS_S_S_S_ii,"a",@progbits
	.sectionflags	@""
	.align	4
.nv.constant0._Z14gradientKernelPdS_S_S_S_ii:
	.zero		944


//--------------------- .nv.constant0._Z15grayscaleKernelP5PixelPdii --------------------------
	.section	.nv.constant0._Z15grayscaleKernelP5PixelPdii,"a",@progbits
	.sectionflags	@""
	.align	4
.nv.constant0._Z15grayscaleKernelP5PixelPdii:
	.zero		920


//--------------------- .nv.constant0._Z9NMSKernelPdS_S_ii --------------------------
	.section	.nv.constant0._Z9NMSKernelPdS_S_ii,"a",@progbits
	.sectionflags	@""
	.align	4
.nv.constant0._Z9NMSKernelPdS_S_ii:
	.zero		928


//--------------------- SYMBOLS --------------------------

	.type		.nv.reservedSmem.offset0,@object
	.size		.nv.reservedSmem.offset0,0x4
